//
// Generated by NVIDIA NVVM Compiler
//
// Compiler Build ID: CL-36424714
// Cuda compilation tools, release 13.0, V13.0.88
// Based on NVVM 20.0.0
//

.version 9.0
.target sm_100
.address_size 64

	// .globl	_Z19initializeMassesGpuPdddP17curandStateXORWOW
.func  (.param .b64 func_retval0) __internal_accurate_pow
(
	.param .b64 __internal_accurate_pow_param_0
)
;
.global .align 4 .b8 precalc_xorwow_matrix[102400];
.global .align 4 .b8 precalc_xorwow_offset_matrix[102400];
.global .align 4 .b8 mrg32k3aM1[2304];
.global .align 4 .b8 mrg32k3aM2[2304];
.global .align 4 .b8 mrg32k3aM1SubSeq[2016];
.global .align 4 .b8 mrg32k3aM2SubSeq[2016];
.global .align 4 .b8 mrg32k3aM1Seq[2304];
.global .align 4 .b8 mrg32k3aM2Seq[2304];
.const .align 8 .b8 __cr_lgamma_table[72];

.visible .entry _Z19initializeMassesGpuPdddP17curandStateXORWOW(
	.param .u64 .ptr .align 1 _Z19initializeMassesGpuPdddP17curandStateXORWOW_param_0,
	.param .f64 _Z19initializeMassesGpuPdddP17curandStateXORWOW_param_1,
	.param .f64 _Z19initializeMassesGpuPdddP17curandStateXORWOW_param_2,
	.param .u64 .ptr .align 1 _Z19initializeMassesGpuPdddP17curandStateXORWOW_param_3
)
{
	.reg .pred 	%p<21>;
	.reg .b32 	%r<100>;
	.reg .b32 	%f<5>;
	.reg .b64 	%rd<12>;
	.reg .b64 	%fd<122>;

	ld.param.u64 	%rd2, [_Z19initializeMassesGpuPdddP17curandStateXORWOW_param_0];
	ld.param.f64 	%fd114, [_Z19initializeMassesGpuPdddP17curandStateXORWOW_param_1];
	ld.param.f64 	%fd117, [_Z19initializeMassesGpuPdddP17curandStateXORWOW_param_2];
	ld.param.u64 	%rd3, [_Z19initializeMassesGpuPdddP17curandStateXORWOW_param_3];
	mov.u32 	%r23, %ctaid.x;
	mov.u32 	%r24, %ntid.x;
	mov.u32 	%r25, %tid.x;
	mad.lo.s32 	%r1, %r23, %r24, %r25;
	setp.gt.s32 	%p1, %r1, 999;
	@%p1 bra 	$L__BB0_24;
	cvta.to.global.u64 	%rd4, %rd3;
	mul.wide.s32 	%rd5, %r1, 48;
	add.s64 	%rd1, %rd4, %rd5;
	setp.leu.f64 	%p2, %fd114, 0d0000000000000000;
	setp.leu.f64 	%p3, %fd117, 0d0000000000000000;
	or.pred  	%p4, %p2, %p3;
	@%p4 bra 	$L__BB0_22;
	ld.global.v2.u32 	{%r42, %r43}, [%rd1];
	shr.u32 	%r44, %r43, 2;
	xor.b32  	%r45, %r44, %r43;
	ld.global.v2.u32 	{%r46, %r47}, [%rd1+8];
	ld.global.v2.u32 	{%r48, %r49}, [%rd1+16];
	st.global.v2.u32 	[%rd1+8], {%r47, %r48};
	shl.b32 	%r50, %r49, 4;
	shl.b32 	%r51, %r45, 1;
	xor.b32  	%r52, %r51, %r50;
	xor.b32  	%r53, %r52, %r45;
	xor.b32  	%r54, %r53, %r49;
	st.global.v2.u32 	[%rd1+16], {%r49, %r54};
	add.s32 	%r55, %r42, 362437;
	st.global.v2.u32 	[%rd1], {%r55, %r46};
	add.s32 	%r56, %r54, %r55;
	cvt.rn.f32.u32 	%f4, %r56;
	fma.rn.f32 	%f1, %f4, 0f2F800000, 0f2F000000;
	{
	.reg .b32 %temp; 
	mov.b64 	{%temp, %r92}, %fd114;
	}
	{
	.reg .b32 %temp; 
	mov.b64 	{%r93, %temp}, %fd114;
	}
	setp.gt.s32 	%p5, %r92, 1048575;
	mov.b32 	%r94, -1023;
	@%p5 bra 	$L__BB0_4;
	mul.f64 	%fd114, %fd114, 0d4350000000000000;
	{
	.reg .b32 %temp; 
	mov.b64 	{%temp, %r92}, %fd114;
	}
	{
	.reg .b32 %temp; 
	mov.b64 	{%r93, %temp}, %fd114;
	}
	mov.b32 	%r94, -1077;
$L__BB0_4:
	add.s32 	%r58, %r92, -1;
	setp.gt.u32 	%p6, %r58, 2146435070;
	@%p6 bra 	$L__BB0_8;
	shr.u32 	%r61, %r92, 20;
	add.s32 	%r95, %r94, %r61;
	and.b32  	%r62, %r92, 1048575;
	or.b32  	%r63, %r62, 1072693248;
	mov.b64 	%fd115, {%r93, %r63};
	setp.lt.u32 	%p8, %r63, 1073127583;
	@%p8 bra 	$L__BB0_7;
	{
	.reg .b32 %temp; 
	mov.b64 	{%r64, %temp}, %fd115;
	}
	{
	.reg .b32 %temp; 
	mov.b64 	{%temp, %r65}, %fd115;
	}
	add.s32 	%r66, %r65, -1048576;
	mov.b64 	%fd115, {%r64, %r66};
	add.s32 	%r95, %r95, 1;
$L__BB0_7:
	add.f64 	%fd30, %fd115, 0dBFF0000000000000;
	add.f64 	%fd31, %fd115, 0d3FF0000000000000;
	rcp.approx.ftz.f64 	%fd32, %fd31;
	neg.f64 	%fd33, %fd31;
	fma.rn.f64 	%fd34, %fd33, %fd32, 0d3FF0000000000000;
	fma.rn.f64 	%fd35, %fd34, %fd34, %fd34;
	fma.rn.f64 	%fd36, %fd35, %fd32, %fd32;
	mul.f64 	%fd37, %fd30, %fd36;
	fma.rn.f64 	%fd38, %fd30, %fd36, %fd37;
	mul.f64 	%fd39, %fd38, %fd38;
	fma.rn.f64 	%fd40, %fd39, 0d3EB1380B3AE80F1E, 0d3ED0EE258B7A8B04;
	fma.rn.f64 	%fd41, %fd40, %fd39, 0d3EF3B2669F02676F;
	fma.rn.f64 	%fd42, %fd41, %fd39, 0d3F1745CBA9AB0956;
	fma.rn.f64 	%fd43, %fd42, %fd39, 0d3F3C71C72D1B5154;
	fma.rn.f64 	%fd44, %fd43, %fd39, 0d3F624924923BE72D;
	fma.rn.f64 	%fd45, %fd44, %fd39, 0d3F8999999999A3C4;
	fma.rn.f64 	%fd46, %fd45, %fd39, 0d3FB5555555555554;
	sub.f64 	%fd47, %fd30, %fd38;
	add.f64 	%fd48, %fd47, %fd47;
	neg.f64 	%fd49, %fd38;
	fma.rn.f64 	%fd50, %fd49, %fd30, %fd48;
	mul.f64 	%fd51, %fd36, %fd50;
	mul.f64 	%fd52, %fd39, %fd46;
	fma.rn.f64 	%fd53, %fd52, %fd38, %fd51;
	xor.b32  	%r67, %r95, -2147483648;
	mov.b32 	%r68, 1127219200;
	mov.b64 	%fd54, {%r67, %r68};
	mov.b32 	%r69, -2147483648;
	mov.b64 	%fd55, {%r69, %r68};
	sub.f64 	%fd56, %fd54, %fd55;
	fma.rn.f64 	%fd57, %fd56, 0d3FE62E42FEFA39EF, %fd38;
	fma.rn.f64 	%fd58, %fd56, 0dBFE62E42FEFA39EF, %fd57;
	sub.f64 	%fd59, %fd58, %fd38;
	sub.f64 	%fd60, %fd53, %fd59;
	fma.rn.f64 	%fd61, %fd56, 0d3C7ABC9E3B39803F, %fd60;
	add.f64 	%fd116, %fd57, %fd61;
	bra.uni 	$L__BB0_9;
$L__BB0_8:
	fma.rn.f64 	%fd29, %fd114, 0d7FF0000000000000, 0d7FF0000000000000;
	{
	.reg .b32 %temp; 
	mov.b64 	{%temp, %r59}, %fd114;
	}
	and.b32  	%r60, %r59, 2147483647;
	setp.eq.s32 	%p7, %r60, 0;
	selp.f64 	%fd116, 0dFFF0000000000000, %fd29, %p7;
$L__BB0_9:
	{
	.reg .b32 %temp; 
	mov.b64 	{%temp, %r96}, %fd117;
	}
	{
	.reg .b32 %temp; 
	mov.b64 	{%r97, %temp}, %fd117;
	}
	setp.gt.s32 	%p9, %r96, 1048575;
	mov.b32 	%r98, -1023;
	@%p9 bra 	$L__BB0_11;
	mul.f64 	%fd117, %fd117, 0d4350000000000000;
	{
	.reg .b32 %temp; 
	mov.b64 	{%temp, %r96}, %fd117;
	}
	{
	.reg .b32 %temp; 
	mov.b64 	{%r97, %temp}, %fd117;
	}
	mov.b32 	%r98, -1077;
$L__BB0_11:
	add.s32 	%r72, %r96, -1;
	setp.gt.u32 	%p10, %r72, 2146435070;
	@%p10 bra 	$L__BB0_15;
	shr.u32 	%r75, %r96, 20;
	add.s32 	%r99, %r98, %r75;
	and.b32  	%r76, %r96, 1048575;
	or.b32  	%r77, %r76, 1072693248;
	mov.b64 	%fd118, {%r97, %r77};
	setp.lt.u32 	%p12, %r77, 1073127583;
	@%p12 bra 	$L__BB0_14;
	{
	.reg .b32 %temp; 
	mov.b64 	{%r78, %temp}, %fd118;
	}
	{
	.reg .b32 %temp; 
	mov.b64 	{%temp, %r79}, %fd118;
	}
	add.s32 	%r80, %r79, -1048576;
	mov.b64 	%fd118, {%r78, %r80};
	add.s32 	%r99, %r99, 1;
$L__BB0_14:
	add.f64 	%fd63, %fd118, 0dBFF0000000000000;
	add.f64 	%fd64, %fd118, 0d3FF0000000000000;
	rcp.approx.ftz.f64 	%fd65, %fd64;
	neg.f64 	%fd66, %fd64;
	fma.rn.f64 	%fd67, %fd66, %fd65, 0d3FF0000000000000;
	fma.rn.f64 	%fd68, %fd67, %fd67, %fd67;
	fma.rn.f64 	%fd69, %fd68, %fd65, %fd65;
	mul.f64 	%fd70, %fd63, %fd69;
	fma.rn.f64 	%fd71, %fd63, %fd69, %fd70;
	mul.f64 	%fd72, %fd71, %fd71;
	fma.rn.f64 	%fd73, %fd72, 0d3EB1380B3AE80F1E, 0d3ED0EE258B7A8B04;
	fma.rn.f64 	%fd74, %fd73, %fd72, 0d3EF3B2669F02676F;
	fma.rn.f64 	%fd75, %fd74, %fd72, 0d3F1745CBA9AB0956;
	fma.rn.f64 	%fd76, %fd75, %fd72, 0d3F3C71C72D1B5154;
	fma.rn.f64 	%fd77, %fd76, %fd72, 0d3F624924923BE72D;
	fma.rn.f64 	%fd78, %fd77, %fd72, 0d3F8999999999A3C4;
	fma.rn.f64 	%fd79, %fd78, %fd72, 0d3FB5555555555554;
	sub.f64 	%fd80, %fd63, %fd71;
	add.f64 	%fd81, %fd80, %fd80;
	neg.f64 	%fd82, %fd71;
	fma.rn.f64 	%fd83, %fd82, %fd63, %fd81;
	mul.f64 	%fd84, %fd69, %fd83;
	mul.f64 	%fd85, %fd72, %fd79;
	fma.rn.f64 	%fd86, %fd85, %fd71, %fd84;
	xor.b32  	%r81, %r99, -2147483648;
	mov.b32 	%r82, 1127219200;
	mov.b64 	%fd87, {%r81, %r82};
	mov.b32 	%r83, -2147483648;
	mov.b64 	%fd88, {%r83, %r82};
	sub.f64 	%fd89, %fd87, %fd88;
	fma.rn.f64 	%fd90, %fd89, 0d3FE62E42FEFA39EF, %fd71;
	fma.rn.f64 	%fd91, %fd89, 0dBFE62E42FEFA39EF, %fd90;
	sub.f64 	%fd92, %fd91, %fd71;
	sub.f64 	%fd93, %fd86, %fd92;
	fma.rn.f64 	%fd94, %fd89, 0d3C7ABC9E3B39803F, %fd93;
	add.f64 	%fd119, %fd90, %fd94;
	bra.uni 	$L__BB0_16;
$L__BB0_15:
	fma.rn.f64 	%fd62, %fd117, 0d7FF0000000000000, 0d7FF0000000000000;
	{
	.reg .b32 %temp; 
	mov.b64 	{%temp, %r73}, %fd117;
	}
	and.b32  	%r74, %r73, 2147483647;
	setp.eq.s32 	%p11, %r74, 0;
	selp.f64 	%fd119, 0dFFF0000000000000, %fd62, %p11;
$L__BB0_16:
	mul.f64 	%fd95, %fd116, 0d3C695355BAAAFAD3;
	fma.rn.f64 	%fd96, %fd116, 0d3FDBCB7B1526E50E, %fd95;
	mul.f64 	%fd97, %fd119, 0d3C695355BAAAFAD3;
	fma.rn.f64 	%fd98, %fd119, 0d3FDBCB7B1526E50E, %fd97;
	sub.f64 	%fd99, %fd98, %fd96;
	cvt.f64.f32 	%fd100, %f1;
	fma.rn.f64 	%fd101, %fd99, %fd100, %fd96;
	mov.f64 	%fd102, 0d4024000000000000;
	{
	.reg .b32 %temp; 
	mov.b64 	{%temp, %r84}, %fd102;
	}
	{
	.reg .b32 %temp; 
	mov.b64 	{%temp, %r22}, %fd101;
	}
	shr.u32 	%r85, %r22, 20;
	and.b32  	%r86, %r85, 2047;
	add.s32 	%r87, %r86, -1012;
	mov.b64 	%rd6, %fd101;
	shl.b64 	%rd7, %rd6, %r87;
	setp.eq.s64 	%p13, %rd7, -9223372036854775808;
	{ // callseq 0, 0
	.param .b64 param0;
	st.param.f64 	[param0], %fd101;
	.param .b64 retval0;
	call.uni (retval0), 
	__internal_accurate_pow, 
	(
	param0
	);
	ld.param.f64 	%fd103, [retval0];
	} // callseq 0
	setp.lt.s32 	%p14, %r84, 0;
	neg.f64 	%fd105, %fd103;
	selp.f64 	%fd106, %fd105, %fd103, %p13;
	selp.f64 	%fd107, %fd106, %fd103, %p14;
	cvt.rzi.f64.f64 	%fd108, %fd101;
	setp.neu.f64 	%p15, %fd101, %fd108;
	selp.f64 	%fd110, 0dFFF8000000000000, %fd107, %p15;
	selp.f64 	%fd120, %fd110, %fd107, %p14;
	add.f64 	%fd111, %fd101, 0d4024000000000000;
	{
	.reg .b32 %temp; 
	mov.b64 	{%temp, %r88}, %fd111;
	}
	and.b32  	%r89, %r88, 2146435072;
	setp.ne.s32 	%p16, %r89, 2146435072;
	@%p16 bra 	$L__BB0_21;
	setp.num.f64 	%p17, %fd101, %fd101;
	@%p17 bra 	$L__BB0_19;
	mov.f64 	%fd113, 0d4024000000000000;
	add.rn.f64 	%fd120, %fd113, %fd101;
	bra.uni 	$L__BB0_21;
$L__BB0_19:
	abs.f64 	%fd112, %fd101;
	setp.neu.f64 	%p18, %fd112, 0d7FF0000000000000;
	@%p18 bra 	$L__BB0_21;
	setp.lt.s32 	%p19, %r22, 0;
	selp.b32 	%r90, 0, 2146435072, %p19;
	mov.b32 	%r91, 0;
	mov.b64 	%fd120, {%r91, %r90};
$L__BB0_21:
	setp.eq.f64 	%p20, %fd101, 0d0000000000000000;
	selp.f64 	%fd121, 0d3FF0000000000000, %fd120, %p20;
	bra.uni 	$L__BB0_23;
$L__BB0_22:
	ld.global.v2.u32 	{%r26, %r27}, [%rd1];
	shr.u32 	%r28, %r27, 2;
	xor.b32  	%r29, %r28, %r27;
	ld.global.v2.u32 	{%r30, %r31}, [%rd1+8];
	ld.global.v2.u32 	{%r32, %r33}, [%rd1+16];
	st.global.v2.u32 	[%rd1+8], {%r31, %r32};
	shl.b32 	%r34, %r33, 4;
	shl.b32 	%r35, %r29, 1;
	xor.b32  	%r36, %r35, %r34;
	xor.b32  	%r37, %r36, %r29;
	xor.b32  	%r38, %r37, %r33;
	st.global.v2.u32 	[%rd1+16], {%r33, %r38};
	add.s32 	%r39, %r26, 362437;
	st.global.v2.u32 	[%rd1], {%r39, %r30};
	add.s32 	%r40, %r38, %r39;
	cvt.rn.f32.u32 	%f2, %r40;
	fma.rn.f32 	%f3, %f2, 0f2F800000, 0f2F000000;
	cvt.f64.f32 	%fd27, %f3;
	sub.f64 	%fd28, %fd117, %fd114;
	fma.rn.f64 	%fd121, %fd28, %fd27, %fd114;
$L__BB0_23:
	cvta.to.global.u64 	%rd9, %rd2;
	mul.wide.s32 	%rd10, %r1, 8;
	add.s64 	%rd11, %rd9, %rd10;
	st.global.f64 	[%rd11], %fd121;
$L__BB0_24:
	ret;

}
	// .globl	_Z20initializeVectorsGpuPdddP17curandStateXORWOW
.visible .entry _Z20initializeVectorsGpuPdddP17curandStateXORWOW(
	.param .u64 .ptr .align 1 _Z20initializeVectorsGpuPdddP17curandStateXORWOW_param_0,
	.param .f64 _Z20initializeVectorsGpuPdddP17curandStateXORWOW_param_1,
	.param .f64 _Z20initializeVectorsGpuPdddP17curandStateXORWOW_param_2,
	.param .u64 .ptr .align 1 _Z20initializeVectorsGpuPdddP17curandStateXORWOW_param_3
)
{
	.reg .pred 	%p<22>;
	.reg .b32 	%r<130>;
	.reg .b32 	%f<9>;
	.reg .b64 	%rd<21>;
	.reg .b64 	%fd<119>;

	ld.param.u64 	%rd3, [_Z20initializeVectorsGpuPdddP17curandStateXORWOW_param_0];
	ld.param.f64 	%fd17, [_Z20initializeVectorsGpuPdddP17curandStateXORWOW_param_1];
	ld.param.f64 	%fd18, [_Z20initializeVectorsGpuPdddP17curandStateXORWOW_param_2];
	cvta.to.global.u64 	%rd1, %rd3;
	mov.u32 	%r15, %ctaid.x;
	mov.u32 	%r16, %ntid.x;
	mov.u32 	%r17, %tid.x;
	mad.lo.s32 	%r1, %r15, %r16, %r17;
	setp.gt.s32 	%p1, %r1, 999;
	@%p1 bra 	$L__BB1_14;
	ld.param.u64 	%rd19, [_Z20initializeVectorsGpuPdddP17curandStateXORWOW_param_3];
	cvta.to.global.u64 	%rd5, %rd19;
	mul.wide.s32 	%rd6, %r1, 48;
	add.s64 	%rd2, %rd5, %rd6;
	setp.leu.f64 	%p2, %fd17, 0d0000000000000000;
	setp.leu.f64 	%p3, %fd18, 0d0000000000000000;
	mov.b32 	%r18, 1127219200;
	mov.b32 	%r19, -2147483648;
	mov.b64 	%fd1, {%r19, %r18};
	mul.lo.s32 	%r128, %r1, 3;
	or.pred  	%p4, %p2, %p3;
	@%p4 bra 	$L__BB1_13;
	mul.f64 	%fd26, %fd18, 0d4350000000000000;
	{
	.reg .b32 %temp; 
	mov.b64 	{%r66, %temp}, %fd26;
	}
	{
	.reg .b32 %temp; 
	mov.b64 	{%temp, %r67}, %fd26;
	}
	{
	.reg .b32 %temp; 
	mov.b64 	{%temp, %r68}, %fd18;
	}
	setp.lt.s32 	%p5, %r68, 1048576;
	{
	.reg .b32 %temp; 
	mov.b64 	{%r69, %temp}, %fd18;
	}
	mul.f64 	%fd27, %fd17, 0d4350000000000000;
	{
	.reg .b32 %temp; 
	mov.b64 	{%r70, %temp}, %fd27;
	}
	{
	.reg .b32 %temp; 
	mov.b64 	{%temp, %r71}, %fd27;
	}
	{
	.reg .b32 %temp; 
	mov.b64 	{%temp, %r72}, %fd17;
	}
	setp.lt.s32 	%p6, %r72, 1048576;
	{
	.reg .b32 %temp; 
	mov.b64 	{%r73, %temp}, %fd17;
	}
	selp.f64 	%fd28, %fd27, %fd17, %p6;
	selp.b32 	%r74, %r71, %r72, %p6;
	selp.b32 	%r75, %r70, %r73, %p6;
	add.s32 	%r3, %r74, -1;
	fma.rn.f64 	%fd29, %fd28, 0d7FF0000000000000, 0d7FF0000000000000;
	{
	.reg .b32 %temp; 
	mov.b64 	{%temp, %r76}, %fd28;
	}
	and.b32  	%r77, %r76, 2147483647;
	setp.eq.s32 	%p7, %r77, 0;
	selp.f64 	%fd2, 0dFFF0000000000000, %fd29, %p7;
	selp.b32 	%r78, -1077, -1023, %p6;
	shr.u32 	%r79, %r74, 20;
	add.s32 	%r4, %r78, %r79;
	and.b32  	%r80, %r74, 1048575;
	or.b32  	%r5, %r80, 1072693248;
	mov.b64 	%fd3, {%r75, %r5};
	{
	.reg .b32 %temp; 
	mov.b64 	{%r81, %temp}, %fd3;
	}
	{
	.reg .b32 %temp; 
	mov.b64 	{%temp, %r82}, %fd3;
	}
	add.s32 	%r83, %r82, -1048576;
	mov.b64 	%fd4, {%r81, %r83};
	selp.f64 	%fd30, %fd26, %fd18, %p5;
	selp.b32 	%r84, %r67, %r68, %p5;
	selp.b32 	%r85, %r66, %r69, %p5;
	add.s32 	%r6, %r84, -1;
	fma.rn.f64 	%fd31, %fd30, 0d7FF0000000000000, 0d7FF0000000000000;
	{
	.reg .b32 %temp; 
	mov.b64 	{%temp, %r86}, %fd30;
	}
	and.b32  	%r87, %r86, 2147483647;
	setp.eq.s32 	%p8, %r87, 0;
	selp.f64 	%fd5, 0dFFF0000000000000, %fd31, %p8;
	selp.b32 	%r88, -1077, -1023, %p5;
	shr.u32 	%r89, %r84, 20;
	add.s32 	%r7, %r88, %r89;
	and.b32  	%r90, %r84, 1048575;
	or.b32  	%r8, %r90, 1072693248;
	mov.b64 	%fd6, {%r85, %r8};
	{
	.reg .b32 %temp; 
	mov.b64 	{%r91, %temp}, %fd6;
	}
	{
	.reg .b32 %temp; 
	mov.b64 	{%temp, %r92}, %fd6;
	}
	add.s32 	%r93, %r92, -1048576;
	mov.b64 	%fd7, {%r91, %r93};
	mov.f64 	%fd32, 0d4024000000000000;
	{
	.reg .b32 %temp; 
	mov.b64 	{%temp, %r9}, %fd32;
	}
	mov.b32 	%r129, 0;
$L__BB1_3:
	ld.param.u64 	%rd20, [_Z20initializeVectorsGpuPdddP17curandStateXORWOW_param_3];
	setp.gt.u32 	%p9, %r3, 2146435070;
	cvta.to.global.u64 	%rd9, %rd20;
	mov.u32 	%r94, %ctaid.x;
	mov.u32 	%r95, %ntid.x;
	mov.u32 	%r96, %tid.x;
	mad.lo.s32 	%r97, %r94, %r95, %r96;
	mul.wide.s32 	%rd10, %r97, 48;
	add.s64 	%rd11, %rd9, %rd10;
	ld.global.v2.u32 	{%r98, %r99}, [%rd11];
	shr.u32 	%r100, %r99, 2;
	xor.b32  	%r101, %r100, %r99;
	ld.global.v2.u32 	{%r102, %r103}, [%rd11+8];
	ld.global.v2.u32 	{%r104, %r105}, [%rd11+16];
	st.global.v2.u32 	[%rd11+8], {%r103, %r104};
	shl.b32 	%r106, %r105, 4;
	shl.b32 	%r107, %r101, 1;
	xor.b32  	%r108, %r107, %r106;
	xor.b32  	%r109, %r108, %r101;
	xor.b32  	%r110, %r109, %r105;
	st.global.v2.u32 	[%rd11+16], {%r105, %r110};
	add.s32 	%r111, %r98, 362437;
	st.global.v2.u32 	[%rd11], {%r111, %r102};
	add.s32 	%r112, %r110, %r111;
	cvt.rn.f32.u32 	%f8, %r112;
	fma.rn.f32 	%f1, %f8, 0f2F800000, 0f2F000000;
	mov.f64 	%fd116, %fd2;
	@%p9 bra 	$L__BB1_5;
	setp.gt.u32 	%p10, %r5, 1073127582;
	selp.f64 	%fd33, %fd4, %fd3, %p10;
	selp.u32 	%r113, 1, 0, %p10;
	add.s32 	%r114, %r4, %r113;
	add.f64 	%fd34, %fd33, 0dBFF0000000000000;
	add.f64 	%fd35, %fd33, 0d3FF0000000000000;
	rcp.approx.ftz.f64 	%fd36, %fd35;
	neg.f64 	%fd37, %fd35;
	fma.rn.f64 	%fd38, %fd37, %fd36, 0d3FF0000000000000;
	fma.rn.f64 	%fd39, %fd38, %fd38, %fd38;
	fma.rn.f64 	%fd40, %fd39, %fd36, %fd36;
	mul.f64 	%fd41, %fd34, %fd40;
	fma.rn.f64 	%fd42, %fd34, %fd40, %fd41;
	mul.f64 	%fd43, %fd42, %fd42;
	fma.rn.f64 	%fd44, %fd43, 0d3EB1380B3AE80F1E, 0d3ED0EE258B7A8B04;
	fma.rn.f64 	%fd45, %fd44, %fd43, 0d3EF3B2669F02676F;
	fma.rn.f64 	%fd46, %fd45, %fd43, 0d3F1745CBA9AB0956;
	fma.rn.f64 	%fd47, %fd46, %fd43, 0d3F3C71C72D1B5154;
	fma.rn.f64 	%fd48, %fd47, %fd43, 0d3F624924923BE72D;
	fma.rn.f64 	%fd49, %fd48, %fd43, 0d3F8999999999A3C4;
	fma.rn.f64 	%fd50, %fd49, %fd43, 0d3FB5555555555554;
	sub.f64 	%fd51, %fd34, %fd42;
	add.f64 	%fd52, %fd51, %fd51;
	neg.f64 	%fd53, %fd42;
	fma.rn.f64 	%fd54, %fd53, %fd34, %fd52;
	mul.f64 	%fd55, %fd40, %fd54;
	mul.f64 	%fd56, %fd43, %fd50;
	fma.rn.f64 	%fd57, %fd56, %fd42, %fd55;
	xor.b32  	%r115, %r114, -2147483648;
	mov.b32 	%r116, 1127219200;
	mov.b64 	%fd58, {%r115, %r116};
	sub.f64 	%fd59, %fd58, %fd1;
	fma.rn.f64 	%fd60, %fd59, 0d3FE62E42FEFA39EF, %fd42;
	fma.rn.f64 	%fd61, %fd59, 0dBFE62E42FEFA39EF, %fd60;
	sub.f64 	%fd62, %fd61, %fd42;
	sub.f64 	%fd63, %fd57, %fd62;
	fma.rn.f64 	%fd64, %fd59, 0d3C7ABC9E3B39803F, %fd63;
	add.f64 	%fd116, %fd60, %fd64;
$L__BB1_5:
	setp.gt.u32 	%p11, %r6, 2146435070;
	mov.f64 	%fd117, %fd5;
	@%p11 bra 	$L__BB1_7;
	setp.gt.u32 	%p12, %r8, 1073127582;
	selp.f64 	%fd65, %fd7, %fd6, %p12;
	selp.u32 	%r117, 1, 0, %p12;
	add.s32 	%r118, %r7, %r117;
	add.f64 	%fd66, %fd65, 0dBFF0000000000000;
	add.f64 	%fd67, %fd65, 0d3FF0000000000000;
	rcp.approx.ftz.f64 	%fd68, %fd67;
	neg.f64 	%fd69, %fd67;
	fma.rn.f64 	%fd70, %fd69, %fd68, 0d3FF0000000000000;
	fma.rn.f64 	%fd71, %fd70, %fd70, %fd70;
	fma.rn.f64 	%fd72, %fd71, %fd68, %fd68;
	mul.f64 	%fd73, %fd66, %fd72;
	fma.rn.f64 	%fd74, %fd66, %fd72, %fd73;
	mul.f64 	%fd75, %fd74, %fd74;
	fma.rn.f64 	%fd76, %fd75, 0d3EB1380B3AE80F1E, 0d3ED0EE258B7A8B04;
	fma.rn.f64 	%fd77, %fd76, %fd75, 0d3EF3B2669F02676F;
	fma.rn.f64 	%fd78, %fd77, %fd75, 0d3F1745CBA9AB0956;
	fma.rn.f64 	%fd79, %fd78, %fd75, 0d3F3C71C72D1B5154;
	fma.rn.f64 	%fd80, %fd79, %fd75, 0d3F624924923BE72D;
	fma.rn.f64 	%fd81, %fd80, %fd75, 0d3F8999999999A3C4;
	fma.rn.f64 	%fd82, %fd81, %fd75, 0d3FB5555555555554;
	sub.f64 	%fd83, %fd66, %fd74;
	add.f64 	%fd84, %fd83, %fd83;
	neg.f64 	%fd85, %fd74;
	fma.rn.f64 	%fd86, %fd85, %fd66, %fd84;
	mul.f64 	%fd87, %fd72, %fd86;
	mul.f64 	%fd88, %fd75, %fd82;
	fma.rn.f64 	%fd89, %fd88, %fd74, %fd87;
	xor.b32  	%r119, %r118, -2147483648;
	mov.b32 	%r120, 1127219200;
	mov.b64 	%fd90, {%r119, %r120};
	sub.f64 	%fd91, %fd90, %fd1;
	fma.rn.f64 	%fd92, %fd91, 0d3FE62E42FEFA39EF, %fd74;
	fma.rn.f64 	%fd93, %fd91, 0dBFE62E42FEFA39EF, %fd92;
	sub.f64 	%fd94, %fd93, %fd74;
	sub.f64 	%fd95, %fd89, %fd94;
	fma.rn.f64 	%fd96, %fd91, 0d3C7ABC9E3B39803F, %fd95;
	add.f64 	%fd117, %fd92, %fd96;
$L__BB1_7:
	mul.f64 	%fd97, %fd116, 0d3C695355BAAAFAD3;
	fma.rn.f64 	%fd98, %fd116, 0d3FDBCB7B1526E50E, %fd97;
	setp.lt.s32 	%p13, %r9, 0;
	mul.f64 	%fd99, %fd117, 0d3C695355BAAAFAD3;
	fma.rn.f64 	%fd100, %fd117, 0d3FDBCB7B1526E50E, %fd99;
	sub.f64 	%fd101, %fd100, %fd98;
	cvt.f64.f32 	%fd102, %f1;
	fma.rn.f64 	%fd103, %fd101, %fd102, %fd98;
	{
	.reg .b32 %temp; 
	mov.b64 	{%temp, %r12}, %fd103;
	}
	shr.u32 	%r121, %r12, 20;
	and.b32  	%r122, %r121, 2047;
	add.s32 	%r123, %r122, -1012;
	mov.b64 	%rd12, %fd103;
	shl.b64 	%rd13, %rd12, %r123;
	setp.eq.s64 	%p14, %rd13, -9223372036854775808;
	{ // callseq 1, 0
	.param .b64 param0;
	st.param.f64 	[param0], %fd103;
	.param .b64 retval0;
	call.uni (retval0), 
	__internal_accurate_pow, 
	(
	param0
	);
	ld.param.f64 	%fd104, [retval0];
	} // callseq 1
	neg.f64 	%fd106, %fd104;
	selp.f64 	%fd107, %fd106, %fd104, %p14;
	selp.f64 	%fd108, %fd107, %fd104, %p13;
	cvt.rzi.f64.f64 	%fd109, %fd103;
	setp.neu.f64 	%p15, %fd103, %fd109;
	selp.f64 	%fd111, 0dFFF8000000000000, %fd108, %p15;
	selp.f64 	%fd118, %fd111, %fd108, %p13;
	add.f64 	%fd112, %fd103, 0d4024000000000000;
	{
	.reg .b32 %temp; 
	mov.b64 	{%temp, %r124}, %fd112;
	}
	and.b32  	%r125, %r124, 2146435072;
	setp.ne.s32 	%p16, %r125, 2146435072;
	@%p16 bra 	$L__BB1_12;
	setp.nan.f64 	%p17, %fd103, %fd103;
	@%p17 bra 	$L__BB1_11;
	abs.f64 	%fd113, %fd103;
	setp.neu.f64 	%p18, %fd113, 0d7FF0000000000000;
	@%p18 bra 	$L__BB1_12;
	setp.lt.s32 	%p19, %r12, 0;
	selp.b32 	%r126, 0, 2146435072, %p19;
	mov.b32 	%r127, 0;
	mov.b64 	%fd118, {%r127, %r126};
	bra.uni 	$L__BB1_12;
$L__BB1_11:
	mov.f64 	%fd114, 0d4024000000000000;
	add.rn.f64 	%fd118, %fd114, %fd103;
$L__BB1_12:
	ld.param.u64 	%rd18, [_Z20initializeVectorsGpuPdddP17curandStateXORWOW_param_0];
	setp.eq.f64 	%p20, %fd103, 0d0000000000000000;
	selp.f64 	%fd115, 0d3FF0000000000000, %fd118, %p20;
	mul.wide.s32 	%rd15, %r128, 8;
	cvta.to.global.u64 	%rd16, %rd18;
	add.s64 	%rd17, %rd16, %rd15;
	st.global.f64 	[%rd17], %fd115;
	add.s32 	%r129, %r129, 1;
	add.s32 	%r128, %r128, 1;
	setp.eq.s32 	%p21, %r129, 3;
	@%p21 bra 	$L__BB1_14;
	bra.uni 	$L__BB1_3;
$L__BB1_13:
	sub.f64 	%fd19, %fd18, %fd17;
	ld.global.v2.u32 	{%r20, %r21}, [%rd2];
	shr.u32 	%r22, %r21, 2;
	xor.b32  	%r23, %r22, %r21;
	ld.global.v2.u32 	{%r24, %r25}, [%rd2+8];
	ld.global.v2.u32 	{%r26, %r27}, [%rd2+16];
	st.global.v2.u32 	[%rd2+8], {%r25, %r26};
	shl.b32 	%r28, %r27, 4;
	shl.b32 	%r29, %r23, 1;
	xor.b32  	%r30, %r29, %r28;
	xor.b32  	%r31, %r30, %r23;
	xor.b32  	%r32, %r31, %r27;
	st.global.v2.u32 	[%rd2+16], {%r27, %r32};
	add.s32 	%r33, %r20, 362437;
	st.global.v2.u32 	[%rd2], {%r33, %r24};
	add.s32 	%r34, %r32, %r33;
	cvt.rn.f32.u32 	%f2, %r34;
	fma.rn.f32 	%f3, %f2, 0f2F800000, 0f2F000000;
	cvt.f64.f32 	%fd20, %f3;
	fma.rn.f64 	%fd21, %fd19, %fd20, %fd17;
	mul.wide.s32 	%rd7, %r128, 8;
	add.s64 	%rd8, %rd1, %rd7;
	st.global.f64 	[%rd8], %fd21;
	ld.global.v2.u32 	{%r35, %r36}, [%rd2];
	shr.u32 	%r37, %r36, 2;
	xor.b32  	%r38, %r37, %r36;
	ld.global.v2.u32 	{%r39, %r40}, [%rd2+8];
	ld.global.v2.u32 	{%r41, %r42}, [%rd2+16];
	st.global.v2.u32 	[%rd2+8], {%r40, %r41};
	shl.b32 	%r43, %r42, 4;
	shl.b32 	%r44, %r38, 1;
	xor.b32  	%r45, %r44, %r43;
	xor.b32  	%r46, %r45, %r38;
	xor.b32  	%r47, %r46, %r42;
	st.global.v2.u32 	[%rd2+16], {%r42, %r47};
	add.s32 	%r48, %r35, 362437;
	st.global.v2.u32 	[%rd2], {%r48, %r39};
	add.s32 	%r49, %r47, %r48;
	cvt.rn.f32.u32 	%f4, %r49;
	fma.rn.f32 	%f5, %f4, 0f2F800000, 0f2F000000;
	cvt.f64.f32 	%fd22, %f5;
	fma.rn.f64 	%fd23, %fd19, %fd22, %fd17;
	st.global.f64 	[%rd8+8], %fd23;
	ld.global.v2.u32 	{%r50, %r51}, [%rd2];
	shr.u32 	%r52, %r51, 2;
	xor.b32  	%r53, %r52, %r51;
	ld.global.v2.u32 	{%r54, %r55}, [%rd2+8];
	ld.global.v2.u32 	{%r56, %r57}, [%rd2+16];
	st.global.v2.u32 	[%rd2+8], {%r55, %r56};
	shl.b32 	%r58, %r57, 4;
	shl.b32 	%r59, %r53, 1;
	xor.b32  	%r60, %r59, %r58;
	xor.b32  	%r61, %r60, %r53;
	xor.b32  	%r62, %r61, %r57;
	st.global.v2.u32 	[%rd2+16], {%r57, %r62};
	add.s32 	%r63, %r50, 362437;
	st.global.v2.u32 	[%rd2], {%r63, %r54};
	add.s32 	%r64, %r62, %r63;
	cvt.rn.f32.u32 	%f6, %r64;
	fma.rn.f32 	%f7, %f6, 0f2F800000, 0f2F000000;
	cvt.f64.f32 	%fd24, %f7;
	fma.rn.f64 	%fd25, %fd19, %fd24, %fd17;
	st.global.f64 	[%rd8+16], %fd25;
$L__BB1_14:
	ret;

}
	// .globl	_Z22initializeCurandStatesP17curandStateXORWOWm
.visible .entry _Z22initializeCurandStatesP17curandStateXORWOWm(
	.param .u64 .ptr .align 1 _Z22initializeCurandStatesP17curandStateXORWOWm_param_0,
	.param .u64 _Z22initializeCurandStatesP17curandStateXORWOWm_param_1
)
{
	.reg .pred 	%p<25>;
	.reg .b32 	%r<413>;
	.reg .b64 	%rd<19>;

	ld.param.u64 	%rd8, [_Z22initializeCurandStatesP17curandStateXORWOWm_param_0];
	ld.param.u64 	%rd9, [_Z22initializeCurandStatesP17curandStateXORWOWm_param_1];
	mov.u32 	%r183, %ctaid.x;
	mov.u32 	%r184, %ntid.x;
	mov.u32 	%r185, %tid.x;
	mad.lo.s32 	%r1, %r183, %r184, %r185;
	setp.gt.s32 	%p1, %r1, 999;
	@%p1 bra 	$L__BB2_44;
	cvta.to.global.u64 	%rd10, %rd8;
	cvt.s64.s32 	%rd18, %r1;
	mul.wide.s32 	%rd11, %r1, 48;
	add.s64 	%rd2, %rd10, %rd11;
	cvt.u32.u64 	%r186, %rd9;
	xor.b32  	%r187, %r186, -1429050551;
	mul.lo.s32 	%r188, %r187, 1099087573;
	{ .reg .b32 tmp; mov.b64 {tmp, %r189}, %rd9; }
	xor.b32  	%r190, %r189, -136515619;
	mul.lo.s32 	%r191, %r190, -1703105765;
	add.s32 	%r192, %r188, %r191;
	add.s32 	%r193, %r192, 6615241;
	add.s32 	%r194, %r188, 123456789;
	st.global.v2.u32 	[%rd2], {%r193, %r194};
	xor.b32  	%r195, %r188, 362436069;
	add.s32 	%r196, %r191, 521288629;
	st.global.v2.u32 	[%rd2+8], {%r195, %r196};
	xor.b32  	%r197, %r191, 88675123;
	add.s32 	%r198, %r188, 5783321;
	st.global.v2.u32 	[%rd2+16], {%r197, %r198};
	setp.eq.s32 	%p2, %r1, 0;
	@%p2 bra 	$L__BB2_43;
	mov.b32 	%r319, 0;
$L__BB2_3:
	and.b64  	%rd4, %rd18, 3;
	setp.eq.s64 	%p3, %rd4, 0;
	@%p3 bra 	$L__BB2_42;
	mul.wide.u32 	%rd12, %r319, 3200;
	mov.u64 	%rd13, precalc_xorwow_matrix;
	add.s64 	%rd5, %rd13, %rd12;
	cvt.u32.u64 	%r3, %rd4;
	mov.b32 	%r320, 0;
$L__BB2_5:
	mov.b32 	%r333, 0;
	mov.u32 	%r334, %r333;
	mov.u32 	%r335, %r333;
	mov.u32 	%r336, %r333;
	mov.u32 	%r337, %r333;
	mov.u32 	%r326, %r333;
$L__BB2_6:
	mul.wide.u32 	%rd14, %r326, 4;
	add.s64 	%rd15, %rd2, %rd14;
	ld.global.u32 	%r11, [%rd15+4];
	shl.b32 	%r12, %r326, 5;
	mov.b32 	%r332, 0;
$L__BB2_7:
	.pragma "nounroll";
	shr.u32 	%r203, %r11, %r332;
	and.b32  	%r204, %r203, 1;
	setp.eq.b32 	%p4, %r204, 1;
	not.pred 	%p5, %p4;
	add.s32 	%r205, %r12, %r332;
	mul.lo.s32 	%r206, %r205, 5;
	mul.wide.u32 	%rd16, %r206, 4;
	add.s64 	%rd6, %rd5, %rd16;
	@%p5 bra 	$L__BB2_9;
	ld.global.u32 	%r207, [%rd6];
	xor.b32  	%r337, %r337, %r207;
	ld.global.u32 	%r208, [%rd6+4];
	xor.b32  	%r336, %r336, %r208;
	ld.global.u32 	%r209, [%rd6+8];
	xor.b32  	%r335, %r335, %r209;
	ld.global.u32 	%r210, [%rd6+12];
	xor.b32  	%r334, %r334, %r210;
	ld.global.u32 	%r211, [%rd6+16];
	xor.b32  	%r333, %r333, %r211;
$L__BB2_9:
	and.b32  	%r213, %r203, 2;
	setp.eq.s32 	%p6, %r213, 0;
	@%p6 bra 	$L__BB2_11;
	ld.global.u32 	%r214, [%rd6+20];
	xor.b32  	%r337, %r337, %r214;
	ld.global.u32 	%r215, [%rd6+24];
	xor.b32  	%r336, %r336, %r215;
	ld.global.u32 	%r216, [%rd6+28];
	xor.b32  	%r335, %r335, %r216;
	ld.global.u32 	%r217, [%rd6+32];
	xor.b32  	%r334, %r334, %r217;
	ld.global.u32 	%r218, [%rd6+36];
	xor.b32  	%r333, %r333, %r218;
$L__BB2_11:
	and.b32  	%r220, %r203, 4;
	setp.eq.s32 	%p7, %r220, 0;
	@%p7 bra 	$L__BB2_13;
	ld.global.u32 	%r221, [%rd6+40];
	xor.b32  	%r337, %r337, %r221;
	ld.global.u32 	%r222, [%rd6+44];
	xor.b32  	%r336, %r336, %r222;
	ld.global.u32 	%r223, [%rd6+48];
	xor.b32  	%r335, %r335, %r223;
	ld.global.u32 	%r224, [%rd6+52];
	xor.b32  	%r334, %r334, %r224;
	ld.global.u32 	%r225, [%rd6+56];
	xor.b32  	%r333, %r333, %r225;
$L__BB2_13:
	and.b32  	%r227, %r203, 8;
	setp.eq.s32 	%p8, %r227, 0;
	@%p8 bra 	$L__BB2_15;
	ld.global.u32 	%r228, [%rd6+60];
	xor.b32  	%r337, %r337, %r228;
	ld.global.u32 	%r229, [%rd6+64];
	xor.b32  	%r336, %r336, %r229;
	ld.global.u32 	%r230, [%rd6+68];
	xor.b32  	%r335, %r335, %r230;
	ld.global.u32 	%r231, [%rd6+72];
	xor.b32  	%r334, %r334, %r231;
	ld.global.u32 	%r232, [%rd6+76];
	xor.b32  	%r333, %r333, %r232;
$L__BB2_15:
	and.b32  	%r234, %r203, 16;
	setp.eq.s32 	%p9, %r234, 0;
	@%p9 bra 	$L__BB2_17;
	ld.global.u32 	%r235, [%rd6+80];
	xor.b32  	%r337, %r337, %r235;
	ld.global.u32 	%r236, [%rd6+84];
	xor.b32  	%r336, %r336, %r236;
	ld.global.u32 	%r237, [%rd6+88];
	xor.b32  	%r335, %r335, %r237;
	ld.global.u32 	%r238, [%rd6+92];
	xor.b32  	%r334, %r334, %r238;
	ld.global.u32 	%r239, [%rd6+96];
	xor.b32  	%r333, %r333, %r239;
$L__BB2_17:
	and.b32  	%r241, %r203, 32;
	setp.eq.s32 	%p10, %r241, 0;
	@%p10 bra 	$L__BB2_19;
	ld.global.u32 	%r242, [%rd6+100];
	xor.b32  	%r337, %r337, %r242;
	ld.global.u32 	%r243, [%rd6+104];
	xor.b32  	%r336, %r336, %r243;
	ld.global.u32 	%r244, [%rd6+108];
	xor.b32  	%r335, %r335, %r244;
	ld.global.u32 	%r245, [%rd6+112];
	xor.b32  	%r334, %r334, %r245;
	ld.global.u32 	%r246, [%rd6+116];
	xor.b32  	%r333, %r333, %r246;
$L__BB2_19:
	and.b32  	%r248, %r203, 64;
	setp.eq.s32 	%p11, %r248, 0;
	@%p11 bra 	$L__BB2_21;
	ld.global.u32 	%r249, [%rd6+120];
	xor.b32  	%r337, %r337, %r249;
	ld.global.u32 	%r250, [%rd6+124];
	xor.b32  	%r336, %r336, %r250;
	ld.global.u32 	%r251, [%rd6+128];
	xor.b32  	%r335, %r335, %r251;
	ld.global.u32 	%r252, [%rd6+132];
	xor.b32  	%r334, %r334, %r252;
	ld.global.u32 	%r253, [%rd6+136];
	xor.b32  	%r333, %r333, %r253;
$L__BB2_21:
	and.b32  	%r255, %r203, 128;
	setp.eq.s32 	%p12, %r255, 0;
	@%p12 bra 	$L__BB2_23;
	ld.global.u32 	%r256, [%rd6+140];
	xor.b32  	%r337, %r337, %r256;
	ld.global.u32 	%r257, [%rd6+144];
	xor.b32  	%r336, %r336, %r257;
	ld.global.u32 	%r258, [%rd6+148];
	xor.b32  	%r335, %r335, %r258;
	ld.global.u32 	%r259, [%rd6+152];
	xor.b32  	%r334, %r334, %r259;
	ld.global.u32 	%r260, [%rd6+156];
	xor.b32  	%r333, %r333, %r260;
$L__BB2_23:
	and.b32  	%r262, %r203, 256;
	setp.eq.s32 	%p13, %r262, 0;
	@%p13 bra 	$L__BB2_25;
	ld.global.u32 	%r263, [%rd6+160];
	xor.b32  	%r337, %r337, %r263;
	ld.global.u32 	%r264, [%rd6+164];
	xor.b32  	%r336, %r336, %r264;
	ld.global.u32 	%r265, [%rd6+168];
	xor.b32  	%r335, %r335, %r265;
	ld.global.u32 	%r266, [%rd6+172];
	xor.b32  	%r334, %r334, %r266;
	ld.global.u32 	%r267, [%rd6+176];
	xor.b32  	%r333, %r333, %r267;
$L__BB2_25:
	and.b32  	%r269, %r203, 512;
	setp.eq.s32 	%p14, %r269, 0;
	@%p14 bra 	$L__BB2_27;
	ld.global.u32 	%r270, [%rd6+180];
	xor.b32  	%r337, %r337, %r270;
	ld.global.u32 	%r271, [%rd6+184];
	xor.b32  	%r336, %r336, %r271;
	ld.global.u32 	%r272, [%rd6+188];
	xor.b32  	%r335, %r335, %r272;
	ld.global.u32 	%r273, [%rd6+192];
	xor.b32  	%r334, %r334, %r273;
	ld.global.u32 	%r274, [%rd6+196];
	xor.b32  	%r333, %r333, %r274;
$L__BB2_27:
	and.b32  	%r276, %r203, 1024;
	setp.eq.s32 	%p15, %r276, 0;
	@%p15 bra 	$L__BB2_29;
	ld.global.u32 	%r277, [%rd6+200];
	xor.b32  	%r337, %r337, %r277;
	ld.global.u32 	%r278, [%rd6+204];
	xor.b32  	%r336, %r336, %r278;
	ld.global.u32 	%r279, [%rd6+208];
	xor.b32  	%r335, %r335, %r279;
	ld.global.u32 	%r280, [%rd6+212];
	xor.b32  	%r334, %r334, %r280;
	ld.global.u32 	%r281, [%rd6+216];
	xor.b32  	%r333, %r333, %r281;
$L__BB2_29:
	and.b32  	%r283, %r203, 2048;
	setp.eq.s32 	%p16, %r283, 0;
	@%p16 bra 	$L__BB2_31;
	ld.global.u32 	%r284, [%rd6+220];
	xor.b32  	%r337, %r337, %r284;
	ld.global.u32 	%r285, [%rd6+224];
	xor.b32  	%r336, %r336, %r285;
	ld.global.u32 	%r286, [%rd6+228];
	xor.b32  	%r335, %r335, %r286;
	ld.global.u32 	%r287, [%rd6+232];
	xor.b32  	%r334, %r334, %r287;
	ld.global.u32 	%r288, [%rd6+236];
	xor.b32  	%r333, %r333, %r288;
$L__BB2_31:
	and.b32  	%r290, %r203, 4096;
	setp.eq.s32 	%p17, %r290, 0;
	@%p17 bra 	$L__BB2_33;
	ld.global.u32 	%r291, [%rd6+240];
	xor.b32  	%r337, %r337, %r291;
	ld.global.u32 	%r292, [%rd6+244];
	xor.b32  	%r336, %r336, %r292;
	ld.global.u32 	%r293, [%rd6+248];
	xor.b32  	%r335, %r335, %r293;
	ld.global.u32 	%r294, [%rd6+252];
	xor.b32  	%r334, %r334, %r294;
	ld.global.u32 	%r295, [%rd6+256];
	xor.b32  	%r333, %r333, %r295;
$L__BB2_33:
	and.b32  	%r297, %r203, 8192;
	setp.eq.s32 	%p18, %r297, 0;
	@%p18 bra 	$L__BB2_35;
	ld.global.u32 	%r298, [%rd6+260];
	xor.b32  	%r337, %r337, %r298;
	ld.global.u32 	%r299, [%rd6+264];
	xor.b32  	%r336, %r336, %r299;
	ld.global.u32 	%r300, [%rd6+268];
	xor.b32  	%r335, %r335, %r300;
	ld.global.u32 	%r301, [%rd6+272];
	xor.b32  	%r334, %r334, %r301;
	ld.global.u32 	%r302, [%rd6+276];
	xor.b32  	%r333, %r333, %r302;
$L__BB2_35:
	and.b32  	%r304, %r203, 16384;
	setp.eq.s32 	%p19, %r304, 0;
	@%p19 bra 	$L__BB2_37;
	ld.global.u32 	%r305, [%rd6+280];
	xor.b32  	%r337, %r337, %r305;
	ld.global.u32 	%r306, [%rd6+284];
	xor.b32  	%r336, %r336, %r306;
	ld.global.u32 	%r307, [%rd6+288];
	xor.b32  	%r335, %r335, %r307;
	ld.global.u32 	%r308, [%rd6+292];
	xor.b32  	%r334, %r334, %r308;
	ld.global.u32 	%r309, [%rd6+296];
	xor.b32  	%r333, %r333, %r309;
$L__BB2_37:
	and.b32  	%r311, %r203, 32768;
	setp.eq.s32 	%p20, %r311, 0;
	@%p20 bra 	$L__BB2_39;
	ld.global.u32 	%r312, [%rd6+300];
	xor.b32  	%r337, %r337, %r312;
	ld.global.u32 	%r313, [%rd6+304];
	xor.b32  	%r336, %r336, %r313;
	ld.global.u32 	%r314, [%rd6+308];
	xor.b32  	%r335, %r335, %r314;
	ld.global.u32 	%r315, [%rd6+312];
	xor.b32  	%r334, %r334, %r315;
	ld.global.u32 	%r316, [%rd6+316];
	xor.b32  	%r333, %r333, %r316;
$L__BB2_39:
	add.s32 	%r332, %r332, 16;
	setp.ne.s32 	%p21, %r332, 32;
	@%p21 bra 	$L__BB2_7;
	mad.lo.s32 	%r317, %r326, -31, %r12;
	add.s32 	%r326, %r317, 1;
	setp.ne.s32 	%p22, %r326, 5;
	@%p22 bra 	$L__BB2_6;
	st.global.u32 	[%rd2+4], %r337;
	st.global.u32 	[%rd2+8], %r336;
	st.global.u32 	[%rd2+12], %r335;
	st.global.u32 	[%rd2+16], %r334;
	st.global.u32 	[%rd2+20], %r333;
	add.s32 	%r320, %r320, 1;
	setp.lt.u32 	%p23, %r320, %r3;
	@%p23 bra 	$L__BB2_5;
$L__BB2_42:
	shr.u64 	%rd7, %rd18, 2;
	add.s32 	%r319, %r319, 1;
	setp.gt.u64 	%p24, %rd18, 3;
	mov.u64 	%rd18, %rd7;
	@%p24 bra 	$L__BB2_3;
$L__BB2_43:
	mov.b32 	%r318, 0;
	st.global.v2.u32 	[%rd2+24], {%r318, %r318};
	st.global.u32 	[%rd2+32], %r318;
	mov.b64 	%rd17, 0;
	st.global.u64 	[%rd2+40], %rd17;
$L__BB2_44:
	ret;

}
	// .globl	_Z16computeForcesGpuPdS_S_
.visible .entry _Z16computeForcesGpuPdS_S_(
	.param .u64 .ptr .align 1 _Z16computeForcesGpuPdS_S__param_0,
	.param .u64 .ptr .align 1 _Z16computeForcesGpuPdS_S__param_1,
	.param .u64 .ptr .align 1 _Z16computeForcesGpuPdS_S__param_2
)
{
	.reg .pred 	%p<5>;
	.reg .b32 	%r<15>;
	.reg .b64 	%rd<29>;
	.reg .b64 	%fd<64>;

	ld.param.u64 	%rd9, [_Z16computeForcesGpuPdS_S__param_1];
	mov.u32 	%r8, %ctaid.x;
	mov.u32 	%r9, %ntid.x;
	mov.u32 	%r10, %tid.x;
	mad.lo.s32 	%r1, %r8, %r9, %r10;
	setp.gt.s32 	%p1, %r1, 999;
	@%p1 bra 	$L__BB3_8;
	ld.param.u64 	%rd23, [_Z16computeForcesGpuPdS_S__param_0];
	cvta.to.global.u64 	%rd11, %rd23;
	cvta.to.global.u64 	%rd12, %rd9;
	mul.lo.s32 	%r2, %r1, 3;
	mul.wide.s32 	%rd13, %r1, 8;
	add.s64 	%rd1, %rd12, %rd13;
	add.s64 	%rd28, %rd12, 8;
	neg.s32 	%r13, %r1;
	add.s64 	%rd27, %rd11, 24;
	mov.b32 	%r14, 0;
	mov.f64 	%fd58, 0d0000000000000000;
	mov.f64 	%fd59, %fd58;
	mov.f64 	%fd60, %fd58;
$L__BB3_2:
	setp.eq.s32 	%p2, %r13, 0;
	@%p2 bra 	$L__BB3_4;
	ld.param.u64 	%rd24, [_Z16computeForcesGpuPdS_S__param_0];
	ld.global.f64 	%fd17, [%rd27+-24];
	cvta.to.global.u64 	%rd14, %rd24;
	mul.wide.s32 	%rd15, %r2, 8;
	add.s64 	%rd16, %rd14, %rd15;
	ld.global.f64 	%fd18, [%rd16];
	sub.f64 	%fd19, %fd17, %fd18;
	ld.global.f64 	%fd20, [%rd27+-16];
	ld.global.f64 	%fd21, [%rd16+8];
	sub.f64 	%fd22, %fd20, %fd21;
	mul.f64 	%fd23, %fd22, %fd22;
	fma.rn.f64 	%fd24, %fd19, %fd19, %fd23;
	ld.global.f64 	%fd25, [%rd27+-8];
	ld.global.f64 	%fd26, [%rd16+16];
	sub.f64 	%fd27, %fd25, %fd26;
	fma.rn.f64 	%fd28, %fd27, %fd27, %fd24;
	sqrt.rn.f64 	%fd29, %fd28;
	ld.global.f64 	%fd30, [%rd1];
	mul.f64 	%fd31, %fd30, 0d3DD25598616DD9F1;
	ld.global.f64 	%fd32, [%rd28+-8];
	mul.f64 	%fd33, %fd31, %fd32;
	mul.f64 	%fd34, %fd28, %fd29;
	div.rn.f64 	%fd35, %fd33, %fd34;
	fma.rn.f64 	%fd60, %fd35, %fd19, %fd60;
	fma.rn.f64 	%fd59, %fd35, %fd22, %fd59;
	fma.rn.f64 	%fd58, %fd35, %fd27, %fd58;
$L__BB3_4:
	add.s32 	%r12, %r14, 1;
	setp.eq.s32 	%p3, %r1, %r12;
	@%p3 bra 	$L__BB3_6;
	ld.param.u64 	%rd25, [_Z16computeForcesGpuPdS_S__param_0];
	ld.global.f64 	%fd36, [%rd27];
	cvta.to.global.u64 	%rd17, %rd25;
	mul.wide.s32 	%rd18, %r2, 8;
	add.s64 	%rd19, %rd17, %rd18;
	ld.global.f64 	%fd37, [%rd19];
	sub.f64 	%fd38, %fd36, %fd37;
	ld.global.f64 	%fd39, [%rd27+8];
	ld.global.f64 	%fd40, [%rd19+8];
	sub.f64 	%fd41, %fd39, %fd40;
	mul.f64 	%fd42, %fd41, %fd41;
	fma.rn.f64 	%fd43, %fd38, %fd38, %fd42;
	ld.global.f64 	%fd44, [%rd27+16];
	ld.global.f64 	%fd45, [%rd19+16];
	sub.f64 	%fd46, %fd44, %fd45;
	fma.rn.f64 	%fd47, %fd46, %fd46, %fd43;
	sqrt.rn.f64 	%fd48, %fd47;
	ld.global.f64 	%fd49, [%rd1];
	mul.f64 	%fd50, %fd49, 0d3DD25598616DD9F1;
	ld.global.f64 	%fd51, [%rd28];
	mul.f64 	%fd52, %fd50, %fd51;
	mul.f64 	%fd53, %fd47, %fd48;
	div.rn.f64 	%fd54, %fd52, %fd53;
	fma.rn.f64 	%fd60, %fd54, %fd38, %fd60;
	fma.rn.f64 	%fd59, %fd54, %fd41, %fd59;
	fma.rn.f64 	%fd58, %fd54, %fd46, %fd58;
$L__BB3_6:
	add.s32 	%r14, %r14, 2;
	add.s64 	%rd28, %rd28, 16;
	add.s32 	%r13, %r13, 2;
	add.s64 	%rd27, %rd27, 48;
	setp.ne.s32 	%p4, %r14, 1000;
	@%p4 bra 	$L__BB3_2;
	ld.param.u64 	%rd26, [_Z16computeForcesGpuPdS_S__param_2];
	cvta.to.global.u64 	%rd20, %rd26;
	mul.wide.s32 	%rd21, %r2, 8;
	add.s64 	%rd22, %rd20, %rd21;
	st.global.f64 	[%rd22], %fd60;
	st.global.f64 	[%rd22+8], %fd59;
	st.global.f64 	[%rd22+16], %fd58;
$L__BB3_8:
	ret;

}
	// .globl	_Z22updateAccelerationsGpuPdS_S_
.visible .entry _Z22updateAccelerationsGpuPdS_S_(
	.param .u64 .ptr .align 1 _Z22updateAccelerationsGpuPdS_S__param_0,
	.param .u64 .ptr .align 1 _Z22updateAccelerationsGpuPdS_S__param_1,
	.param .u64 .ptr .align 1 _Z22updateAccelerationsGpuPdS_S__param_2
)
{
	.reg .pred 	%p<2>;
	.reg .b32 	%r<6>;
	.reg .b64 	%rd<12>;
	.reg .b64 	%fd<10>;

	ld.param.u64 	%rd1, [_Z22updateAccelerationsGpuPdS_S__param_0];
	ld.param.u64 	%rd2, [_Z22updateAccelerationsGpuPdS_S__param_1];
	ld.param.u64 	%rd3, [_Z22updateAccelerationsGpuPdS_S__param_2];
	mov.u32 	%r2, %ctaid.x;
	mov.u32 	%r3, %ntid.x;
	mov.u32 	%r4, %tid.x;
	mad.lo.s32 	%r1, %r2, %r3, %r4;
	setp.gt.s32 	%p1, %r1, 999;
	@%p1 bra 	$L__BB4_2;
	cvta.to.global.u64 	%rd4, %rd1;
	cvta.to.global.u64 	%rd5, %rd3;
	cvta.to.global.u64 	%rd6, %rd2;
	mul.wide.s32 	%rd7, %r1, 8;
	add.s64 	%rd8, %rd6, %rd7;
	mul.lo.s32 	%r5, %r1, 3;
	mul.wide.s32 	%rd9, %r5, 8;
	add.s64 	%rd10, %rd4, %rd9;
	ld.global.f64 	%fd1, [%rd10];
	ld.global.f64 	%fd2, [%rd8];
	div.rn.f64 	%fd3, %fd1, %fd2;
	add.s64 	%rd11, %rd5, %rd9;
	st.global.f64 	[%rd11], %fd3;
	ld.global.f64 	%fd4, [%rd10+8];
	ld.global.f64 	%fd5, [%rd8];
	div.rn.f64 	%fd6, %fd4, %fd5;
	st.global.f64 	[%rd11+8], %fd6;
	ld.global.f64 	%fd7, [%rd10+16];
	ld.global.f64 	%fd8, [%rd8];
	div.rn.f64 	%fd9, %fd7, %fd8;
	st.global.f64 	[%rd11+16], %fd9;
$L__BB4_2:
	ret;

}
	// .globl	_Z19updateVelocitiesGpuPdS_d
.visible .entry _Z19updateVelocitiesGpuPdS_d(
	.param .u64 .ptr .align 1 _Z19updateVelocitiesGpuPdS_d_param_0,
	.param .u64 .ptr .align 1 _Z19updateVelocitiesGpuPdS_d_param_1,
	.param .f64 _Z19updateVelocitiesGpuPdS_d_param_2
)
{
	.reg .pred 	%p<2>;
	.reg .b32 	%r<6>;
	.reg .b64 	%rd<8>;
	.reg .b64 	%fd<11>;

	ld.param.u64 	%rd1, [_Z19updateVelocitiesGpuPdS_d_param_0];
	ld.param.u64 	%rd2, [_Z19updateVelocitiesGpuPdS_d_param_1];
	ld.param.f64 	%fd1, [_Z19updateVelocitiesGpuPdS_d_param_2];
	mov.u32 	%r2, %ctaid.x;
	mov.u32 	%r3, %ntid.x;
	mov.u32 	%r4, %tid.x;
	mad.lo.s32 	%r1, %r2, %r3, %r4;
	setp.gt.s32 	%p1, %r1, 999;
	@%p1 bra 	$L__BB5_2;
	cvta.to.global.u64 	%rd3, %rd2;
	cvta.to.global.u64 	%rd4, %rd1;
	mul.lo.s32 	%r5, %r1, 3;
	mul.wide.s32 	%rd5, %r5, 8;
	add.s64 	%rd6, %rd3, %rd5;
	ld.global.f64 	%fd2, [%rd6];
	add.s64 	%rd7, %rd4, %rd5;
	ld.global.f64 	%fd3, [%rd7];
	fma.rn.f64 	%fd4, %fd1, %fd2, %fd3;
	st.global.f64 	[%rd7], %fd4;
	ld.global.f64 	%fd5, [%rd6+8];
	ld.global.f64 	%fd6, [%rd7+8];
	fma.rn.f64 	%fd7, %fd1, %fd5, %fd6;
	st.global.f64 	[%rd7+8], %fd7;
	ld.global.f64 	%fd8, [%rd6+16];
	ld.global.f64 	%fd9, [%rd7+16];
	fma.rn.f64 	%fd10, %fd1, %fd8, %fd9;
	st.global.f64 	[%rd7+16], %fd10;
$L__BB5_2:
	ret;

}
	// .globl	_Z18updatePositionsGpuPdS_d
.visible .entry _Z18updatePositionsGpuPdS_d(
	.param .u64 .ptr .align 1 _Z18updatePositionsGpuPdS_d_param_0,
	.param .u64 .ptr .align 1 _Z18updatePositionsGpuPdS_d_param_1,
	.param .f64 _Z18updatePositionsGpuPdS_d_param_2
)
{
	.reg .pred 	%p<2>;
	.reg .b32 	%r<6>;
	.reg .b64 	%rd<8>;
	.reg .b64 	%fd<11>;

	ld.param.u64 	%rd1, [_Z18updatePositionsGpuPdS_d_param_0];
	ld.param.u64 	%rd2, [_Z18updatePositionsGpuPdS_d_param_1];
	ld.param.f64 	%fd1, [_Z18updatePositionsGpuPdS_d_param_2];
	mov.u32 	%r2, %ctaid.x;
	mov.u32 	%r3, %ntid.x;
	mov.u32 	%r4, %tid.x;
	mad.lo.s32 	%r1, %r2, %r3, %r4;
	setp.gt.s32 	%p1, %r1, 999;
	@%p1 bra 	$L__BB6_2;
	cvta.to.global.u64 	%rd3, %rd2;
	cvta.to.global.u64 	%rd4, %rd1;
	mul.lo.s32 	%r5, %r1, 3;
	mul.wide.s32 	%rd5, %r5, 8;
	add.s64 	%rd6, %rd3, %rd5;
	ld.global.f64 	%fd2, [%rd6];
	add.s64 	%rd7, %rd4, %rd5;
	ld.global.f64 	%fd3, [%rd7];
	fma.rn.f64 	%fd4, %fd1, %fd2, %fd3;
	st.global.f64 	[%rd7], %fd4;
	ld.global.f64 	%fd5, [%rd6+8];
	ld.global.f64 	%fd6, [%rd7+8];
	fma.rn.f64 	%fd7, %fd1, %fd5, %fd6;
	st.global.f64 	[%rd7+8], %fd7;
	ld.global.f64 	%fd8, [%rd6+16];
	ld.global.f64 	%fd9, [%rd7+16];
	fma.rn.f64 	%fd10, %fd1, %fd8, %fd9;
	st.global.f64 	[%rd7+16], %fd10;
$L__BB6_2:
	ret;

}
.func  (.param .b64 func_retval0) __internal_accurate_pow(
	.param .b64 __internal_accurate_pow_param_0
)
{
	.reg .pred 	%p<8>;
	.reg .b32 	%r<46>;
	.reg .b32 	%f<3>;
	.reg .b64 	%fd<109>;

	ld.param.f64 	%fd10, [__internal_accurate_pow_param_0];
	mov.f64 	%fd11, 0d4024000000000000;
	{
	.reg .b32 %temp; 
	mov.b64 	{%temp, %r8}, %fd11;
	}
	{
	.reg .b32 %temp; 
	mov.b64 	{%r9, %temp}, %fd11;
	}
	shr.u32 	%r10, %r8, 20;
	setp.lt.u32 	%p1, %r8, 1048576;
	mov.f64 	%fd12, 0d4384000000000000;
	{
	.reg .b32 %temp; 
	mov.b64 	{%temp, %r11}, %fd12;
	}
	{
	.reg .b32 %temp; 
	mov.b64 	{%r12, %temp}, %fd12;
	}
	shr.u32 	%r13, %r11, 20;
	add.s32 	%r14, %r13, -54;
	selp.b32 	%r15, %r12, %r9, %p1;
	selp.b32 	%r16, %r11, %r8, %p1;
	selp.b32 	%r1, %r14, %r10, %p1;
	add.s32 	%r45, %r1, -1023;
	and.b32  	%r17, %r16, -2146435073;
	or.b32  	%r18, %r17, 1072693248;
	mov.b64 	%fd107, {%r15, %r18};
	setp.lt.u32 	%p2, %r18, 1073127583;
	@%p2 bra 	$L__BB7_2;
	{
	.reg .b32 %temp; 
	mov.b64 	{%r19, %temp}, %fd107;
	}
	{
	.reg .b32 %temp; 
	mov.b64 	{%temp, %r20}, %fd107;
	}
	add.s32 	%r21, %r20, -1048576;
	mov.b64 	%fd107, {%r19, %r21};
	add.s32 	%r45, %r1, -1022;
$L__BB7_2:
	add.f64 	%fd13, %fd107, 0dBFF0000000000000;
	add.f64 	%fd14, %fd107, 0d3FF0000000000000;
	rcp.approx.ftz.f64 	%fd15, %fd14;
	neg.f64 	%fd16, %fd14;
	fma.rn.f64 	%fd17, %fd16, %fd15, 0d3FF0000000000000;
	fma.rn.f64 	%fd18, %fd17, %fd17, %fd17;
	fma.rn.f64 	%fd19, %fd18, %fd15, %fd15;
	mul.f64 	%fd20, %fd13, %fd19;
	fma.rn.f64 	%fd21, %fd13, %fd19, %fd20;
	mul.f64 	%fd22, %fd21, %fd21;
	fma.rn.f64 	%fd23, %fd22, 0d3EB0F5FF7D2CAFE2, 0d3ED0F5D241AD3B5A;
	fma.rn.f64 	%fd24, %fd23, %fd22, 0d3EF3B20A75488A3F;
	fma.rn.f64 	%fd25, %fd24, %fd22, 0d3F1745CDE4FAECD5;
	fma.rn.f64 	%fd26, %fd25, %fd22, 0d3F3C71C7258A578B;
	fma.rn.f64 	%fd27, %fd26, %fd22, 0d3F6249249242B910;
	fma.rn.f64 	%fd28, %fd27, %fd22, 0d3F89999999999DFB;
	sub.f64 	%fd29, %fd13, %fd21;
	add.f64 	%fd30, %fd29, %fd29;
	neg.f64 	%fd31, %fd21;
	fma.rn.f64 	%fd32, %fd31, %fd13, %fd30;
	mul.f64 	%fd33, %fd19, %fd32;
	fma.rn.f64 	%fd34, %fd22, %fd28, 0d3FB5555555555555;
	mov.f64 	%fd35, 0d3FB5555555555555;
	sub.f64 	%fd36, %fd35, %fd34;
	fma.rn.f64 	%fd37, %fd22, %fd28, %fd36;
	add.f64 	%fd38, %fd37, 0dBC46A4CB00B9E7B0;
	add.f64 	%fd39, %fd34, %fd38;
	sub.f64 	%fd40, %fd34, %fd39;
	add.f64 	%fd41, %fd38, %fd40;
	mul.rn.f64 	%fd42, %fd21, %fd21;
	neg.f64 	%fd43, %fd42;
	fma.rn.f64 	%fd44, %fd21, %fd21, %fd43;
	{
	.reg .b32 %temp; 
	mov.b64 	{%r22, %temp}, %fd33;
	}
	{
	.reg .b32 %temp; 
	mov.b64 	{%temp, %r23}, %fd33;
	}
	add.s32 	%r24, %r23, 1048576;
	mov.b64 	%fd45, {%r22, %r24};
	fma.rn.f64 	%fd46, %fd21, %fd45, %fd44;
	mul.rn.f64 	%fd47, %fd42, %fd21;
	neg.f64 	%fd48, %fd47;
	fma.rn.f64 	%fd49, %fd42, %fd21, %fd48;
	fma.rn.f64 	%fd50, %fd42, %fd33, %fd49;
	fma.rn.f64 	%fd51, %fd46, %fd21, %fd50;
	mul.rn.f64 	%fd52, %fd39, %fd47;
	neg.f64 	%fd53, %fd52;
	fma.rn.f64 	%fd54, %fd39, %fd47, %fd53;
	fma.rn.f64 	%fd55, %fd39, %fd51, %fd54;
	fma.rn.f64 	%fd56, %fd41, %fd47, %fd55;
	add.f64 	%fd57, %fd52, %fd56;
	sub.f64 	%fd58, %fd52, %fd57;
	add.f64 	%fd59, %fd56, %fd58;
	add.f64 	%fd60, %fd21, %fd57;
	sub.f64 	%fd61, %fd21, %fd60;
	add.f64 	%fd62, %fd57, %fd61;
	add.f64 	%fd63, %fd59, %fd62;
	add.f64 	%fd64, %fd33, %fd63;
	add.f64 	%fd65, %fd60, %fd64;
	sub.f64 	%fd66, %fd60, %fd65;
	add.f64 	%fd67, %fd64, %fd66;
	xor.b32  	%r25, %r45, -2147483648;
	mov.b32 	%r26, 1127219200;
	mov.b64 	%fd68, {%r25, %r26};
	mov.b32 	%r27, -2147483648;
	mov.b64 	%fd69, {%r27, %r26};
	sub.f64 	%fd70, %fd68, %fd69;
	fma.rn.f64 	%fd71, %fd70, 0d3FE62E42FEFA39EF, %fd65;
	fma.rn.f64 	%fd72, %fd70, 0dBFE62E42FEFA39EF, %fd71;
	sub.f64 	%fd73, %fd72, %fd65;
	sub.f64 	%fd74, %fd67, %fd73;
	fma.rn.f64 	%fd75, %fd70, 0d3C7ABC9E3B39803F, %fd74;
	add.f64 	%fd76, %fd71, %fd75;
	sub.f64 	%fd77, %fd71, %fd76;
	add.f64 	%fd78, %fd75, %fd77;
	{
	.reg .b32 %temp; 
	mov.b64 	{%temp, %r28}, %fd10;
	}
	{
	.reg .b32 %temp; 
	mov.b64 	{%r29, %temp}, %fd10;
	}
	shl.b32 	%r30, %r28, 1;
	setp.gt.u32 	%p3, %r30, -33554433;
	and.b32  	%r31, %r28, -15728641;
	selp.b32 	%r32, %r31, %r28, %p3;
	mov.b64 	%fd79, {%r29, %r32};
	mul.rn.f64 	%fd80, %fd76, %fd79;
	neg.f64 	%fd81, %fd80;
	fma.rn.f64 	%fd82, %fd76, %fd79, %fd81;
	fma.rn.f64 	%fd83, %fd78, %fd79, %fd82;
	add.f64 	%fd4, %fd80, %fd83;
	sub.f64 	%fd84, %fd80, %fd4;
	add.f64 	%fd5, %fd83, %fd84;
	fma.rn.f64 	%fd85, %fd4, 0d3FF71547652B82FE, 0d4338000000000000;
	{
	.reg .b32 %temp; 
	mov.b64 	{%r5, %temp}, %fd85;
	}
	mov.f64 	%fd86, 0dC338000000000000;
	add.rn.f64 	%fd87, %fd85, %fd86;
	fma.rn.f64 	%fd88, %fd87, 0dBFE62E42FEFA39EF, %fd4;
	fma.rn.f64 	%fd89, %fd87, 0dBC7ABC9E3B39803F, %fd88;
	fma.rn.f64 	%fd90, %fd89, 0d3E5ADE1569CE2BDF, 0d3E928AF3FCA213EA;
	fma.rn.f64 	%fd91, %fd90, %fd89, 0d3EC71DEE62401315;
	fma.rn.f64 	%fd92, %fd91, %fd89, 0d3EFA01997C89EB71;
	fma.rn.f64 	%fd93, %fd92, %fd89, 0d3F2A01A014761F65;
	fma.rn.f64 	%fd94, %fd93, %fd89, 0d3F56C16C1852B7AF;
	fma.rn.f64 	%fd95, %fd94, %fd89, 0d3F81111111122322;
	fma.rn.f64 	%fd96, %fd95, %fd89, 0d3FA55555555502A1;
	fma.rn.f64 	%fd97, %fd96, %fd89, 0d3FC5555555555511;
	fma.rn.f64 	%fd98, %fd97, %fd89, 0d3FE000000000000B;
	fma.rn.f64 	%fd99, %fd98, %fd89, 0d3FF0000000000000;
	fma.rn.f64 	%fd100, %fd99, %fd89, 0d3FF0000000000000;
	{
	.reg .b32 %temp; 
	mov.b64 	{%r6, %temp}, %fd100;
	}
	{
	.reg .b32 %temp; 
	mov.b64 	{%temp, %r7}, %fd100;
	}
	shl.b32 	%r33, %r5, 20;
	add.s32 	%r34, %r33, %r7;
	mov.b64 	%fd108, {%r6, %r34};
	{
	.reg .b32 %temp; 
	mov.b64 	{%temp, %r35}, %fd4;
	}
	mov.b32 	%f2, %r35;
	abs.f32 	%f1, %f2;
	setp.lt.f32 	%p4, %f1, 0f4086232B;
	@%p4 bra 	$L__BB7_5;
	setp.lt.f64 	%p5, %fd4, 0d0000000000000000;
	add.f64 	%fd101, %fd4, 0d7FF0000000000000;
	selp.f64 	%fd108, 0d0000000000000000, %fd101, %p5;
	setp.geu.f32 	%p6, %f1, 0f40874800;
	@%p6 bra 	$L__BB7_5;
	shr.u32 	%r36, %r5, 31;
	add.s32 	%r37, %r5, %r36;
	shr.s32 	%r38, %r37, 1;
	shl.b32 	%r39, %r38, 20;
	add.s32 	%r40, %r7, %r39;
	mov.b64 	%fd102, {%r6, %r40};
	sub.s32 	%r41, %r5, %r38;
	shl.b32 	%r42, %r41, 20;
	add.s32 	%r43, %r42, 1072693248;
	mov.b32 	%r44, 0;
	mov.b64 	%fd103, {%r44, %r43};
	mul.f64 	%fd108, %fd103, %fd102;
$L__BB7_5:
	abs.f64 	%fd104, %fd108;
	setp.eq.f64 	%p7, %fd104, 0d7FF0000000000000;
	fma.rn.f64 	%fd105, %fd108, %fd5, %fd108;
	selp.f64 	%fd106, %fd108, %fd105, %p7;
	st.param.f64 	[func_retval0], %fd106;
	ret;

}


// ===== COMPILED SASS (sm_100) =====

	.target	sm_100

	.elftype	@"ET_EXEC"


//--------------------- .note.nv.tkinfo           --------------------------
	.section	.note.nv.tkinfo,"",@"SHT_NOTE"
	.sectionflags	@"SHF_NOTE_NV_TKINFO"
	.tkinfo
        /*0018*/ 	.word	0x00000002
        /*0030*/ 	.string	""
        /*0030*/ 	.string	"ptxas"
        /*0030*/ 	.string	"Cuda compilation tools, release 13.0, V13.0.88"
        /*0030*/ 	.string	"Build cuda_13.0.r13.0/compiler.36424714_0"
        /*0030*/ 	.string	"-arch sm_100 -m 64 "



//--------------------- .note.nv.cuinfo           --------------------------
	.section	.note.nv.cuinfo,"",@"SHT_NOTE"
	.sectionflags	@"SHF_NOTE_NV_CUINFO"
        /*0018*/ 	.short	0x0002
        /*001a*/ 	.short	0x0064
        /*001c*/ 	.short	0x0082
	.zero		2


//--------------------- .nv.info                  --------------------------
	.section	.nv.info,"",@"SHT_CUDA_INFO"
	.align	4


	//----- nvinfo : EIATTR_REGCOUNT
	.align		4
        /*0000*/ 	.byte	0x04, 0x2f
        /*0002*/ 	.short	(.L_10 - .L_9)
	.align		4
.L_9:
        /*0004*/ 	.word	index@(_Z19initializeMassesGpuPdddP17curandStateXORWOW)
        /*0008*/ 	.word	0x0000001c


	//----- nvinfo : EIATTR_FRAME_SIZE
	.align		4
.L_10:
        /*000c*/ 	.byte	0x04, 0x11
        /*000e*/ 	.short	(.L_12 - .L_11)
	.align		4
.L_11:
        /*0010*/ 	.word	index@($_Z19initializeMassesGpuPdddP17curandStateXORWOW$__internal_accurate_pow)
        /*0014*/ 	.word	0x00000000


	//----- nvinfo : EIATTR_FRAME_SIZE
	.align		4
.L_12:
        /*0018*/ 	.byte	0x04, 0x11
        /*001a*/ 	.short	(.L_14 - .L_13)
	.align		4
.L_13:
        /*001c*/ 	.word	index@(_Z19initializeMassesGpuPdddP17curandStateXORWOW)
        /*0020*/ 	.word	0x00000000


	//----- nvinfo : EIATTR_REGCOUNT
	.align		4
.L_14:
        /*0024*/ 	.byte	0x04, 0x2f
        /*0026*/ 	.short	(.L_16 - .L_15)
	.align		4
.L_15:
        /*0028*/ 	.word	index@(_Z20initializeVectorsGpuPdddP17curandStateXORWOW)
        /*002c*/ 	.word	0x00000020


	//----- nvinfo : EIATTR_FRAME_SIZE
	.align		4
.L_16:
        /*0030*/ 	.byte	0x04, 0x11
        /*0032*/ 	.short	(.L_18 - .L_17)
	.align		4
.L_17:
        /*0034*/ 	.word	index@($_Z20initializeVectorsGpuPdddP17curandStateXORWOW$__internal_accurate_pow)
        /*0038*/ 	.word	0x00000000


	//----- nvinfo : EIATTR_FRAME_SIZE
	.align		4
.L_18:
        /*003c*/ 	.byte	0x04, 0x11
        /*003e*/ 	.short	(.L_20 - .L_19)
	.align		4
.L_19:
        /*0040*/ 	.word	index@(_Z20initializeVectorsGpuPdddP17curandStateXORWOW)
        /*0044*/ 	.word	0x00000000


	//----- nvinfo : EIATTR_REGCOUNT
	.align		4
.L_20:
        /*0048*/ 	.byte	0x04, 0x2f
        /*004a*/ 	.short	(.L_22 - .L_21)
	.align		4
.L_21:
        /*004c*/ 	.word	index@(_Z22initializeCurandStatesP17curandStateXORWOWm)
        /*0050*/ 	.word	0x0000001f


	//----- nvinfo : EIATTR_FRAME_SIZE
	.align		4
.L_22:
        /*0054*/ 	.byte	0x04, 0x11
        /*0056*/ 	.short	(.L_24 - .L_23)
	.align		4
.L_23:
        /*0058*/ 	.word	index@(_Z22initializeCurandStatesP17curandStateXORWOWm)
        /*005c*/ 	.word	0x00000000


	//----- nvinfo : EIATTR_REGCOUNT
	.align		4
.L_24:
        /*0060*/ 	.byte	0x04, 0x2f
        /*0062*/ 	.short	(.L_26 - .L_25)
	.align		4
.L_25:
        /*0064*/ 	.word	index@(_Z16computeForcesGpuPdS_S_)
        /*0068*/ 	.word	0x0000002c


	//----- nvinfo : EIATTR_FRAME_SIZE
	.align		4
.L_26:
        /*006c*/ 	.byte	0x04, 0x11
        /*006e*/ 	.short	(.L_28 - .L_27)
	.align		4
.L_27:
        /*0070*/ 	.word	index@($__internal_2_$__cuda_sm20_dsqrt_rn_f64_mediumpath_v1)
        /*0074*/ 	.word	0x00000000


	//----- nvinfo : EIATTR_FRAME_SIZE
	.align		4
.L_28:
        /*0078*/ 	.byte	0x04, 0x11
        /*007a*/ 	.short	(.L_30 - .L_29)
	.align		4
.L_29:
        /*007c*/ 	.word	index@($__internal_1_$__cuda_sm20_div_rn_f64_full)
        /*0080*/ 	.word	0x00000000


	//----- nvinfo : EIATTR_FRAME_SIZE
	.align		4
.L_30:
        /*0084*/ 	.byte	0x04, 0x11
        /*0086*/ 	.short	(.L_32 - .L_31)
	.align		4
.L_31:
        /*0088*/ 	.word	index@(_Z16computeForcesGpuPdS_S_)
        /*008c*/ 	.word	0x00000000


	//----- nvinfo : EIATTR_REGCOUNT
	.align		4
.L_32:
        /*0090*/ 	.byte	0x04, 0x2f
        /*0092*/ 	.short	(.L_34 - .L_33)
	.align		4
.L_33:
        /*0094*/ 	.word	index@(_Z22updateAccelerationsGpuPdS_S_)
        /*0098*/ 	.word	0x0000001d


	//----- nvinfo : EIATTR_FRAME_SIZE
	.align		4
.L_34:
        /*009c*/ 	.byte	0x04, 0x11
        /*009e*/ 	.short	(.L_36 - .L_35)
	.align		4
.L_35:
        /*00a0*/ 	.word	index@($__internal_0_$__cuda_sm20_div_rn_f64_full)
        /*00a4*/ 	.word	0x00000000


	//----- nvinfo : EIATTR_FRAME_SIZE
	.align		4
.L_36:
        /*00a8*/ 	.byte	0x04, 0x11
        /*00aa*/ 	.short	(.L_38 - .L_37)
	.align		4
.L_37:
        /*00ac*/ 	.word	index@(_Z22updateAccelerationsGpuPdS_S_)
        /*00b0*/ 	.word	0x00000000


	//----- nvinfo : EIATTR_REGCOUNT
	.align		4
.L_38:
        /*00b4*/ 	.byte	0x04, 0x2f
        /*00b6*/ 	.short	(.L_40 - .L_39)
	.align		4
.L_39:
        /*00b8*/ 	.word	index@(_Z19updateVelocitiesGpuPdS_d)
        /*00bc*/ 	.word	0x00000010


	//----- nvinfo : EIATTR_FRAME_SIZE
	.align		4
.L_40:
        /*00c0*/ 	.byte	0x04, 0x11
        /*00c2*/ 	.short	(.L_42 - .L_41)
	.align		4
.L_41:
        /*00c4*/ 	.word	index@(_Z19updateVelocitiesGpuPdS_d)
        /*00c8*/ 	.word	0x00000000


	//----- nvinfo : EIATTR_REGCOUNT
	.align		4
.L_42:
        /*00cc*/ 	.byte	0x04, 0x2f
        /*00ce*/ 	.short	(.L_44 - .L_43)
	.align		4
.L_43:
        /*00d0*/ 	.word	index@(_Z18updatePositionsGpuPdS_d)
        /*00d4*/ 	.word	0x00000010


	//----- nvinfo : EIATTR_FRAME_SIZE
	.align		4
.L_44:
        /*00d8*/ 	.byte	0x04, 0x11
        /*00da*/ 	.short	(.L_46 - .L_45)
	.align		4
.L_45:
        /*00dc*/ 	.word	index@(_Z18updatePositionsGpuPdS_d)
        /*00e0*/ 	.word	0x00000000


	//----- nvinfo : EIATTR_MIN_STACK_SIZE
	.align		4
.L_46:
        /*00e4*/ 	.byte	0x04, 0x12
        /*00e6*/ 	.short	(.L_48 - .L_47)
	.align		4
.L_47:
        /*00e8*/ 	.word	index@(_Z18updatePositionsGpuPdS_d)
        /*00ec*/ 	.word	0x00000000


	//----- nvinfo : EIATTR_MIN_STACK_SIZE
	.align		4
.L_48:
        /*00f0*/ 	.byte	0x04, 0x12
        /*00f2*/ 	.short	(.L_50 - .L_49)
	.align		4
.L_49:
        /*00f4*/ 	.word	index@(_Z19updateVelocitiesGpuPdS_d)
        /*00f8*/ 	.word	0x00000000


	//----- nvinfo : EIATTR_MIN_STACK_SIZE
	.align		4
.L_50:
        /*00fc*/ 	.byte	0x04, 0x12
        /*00fe*/ 	.short	(.L_52 - .L_51)
	.align		4
.L_51:
        /*0100*/ 	.word	index@(_Z22updateAccelerationsGpuPdS_S_)
        /*0104*/ 	.word	0x00000000


	//----- nvinfo : EIATTR_MIN_STACK_SIZE
	.align		4
.L_52:
        /*0108*/ 	.byte	0x04, 0x12
        /*010a*/ 	.short	(.L_54 - .L_53)
	.align		4
.L_53:
        /*010c*/ 	.word	index@(_Z16computeForcesGpuPdS_S_)
        /*0110*/ 	.word	0x00000000


	//----- nvinfo : EIATTR_MIN_STACK_SIZE
	.align		4
.L_54:
        /*0114*/ 	.byte	0x04, 0x12
        /*0116*/ 	.short	(.L_56 - .L_55)
	.align		4
.L_55:
        /*0118*/ 	.word	index@(_Z22initializeCurandStatesP17curandStateXORWOWm)
        /*011c*/ 	.word	0x00000000


	//----- nvinfo : EIATTR_MIN_STACK_SIZE
	.align		4
.L_56:
        /*0120*/ 	.byte	0x04, 0x12
        /*0122*/ 	.short	(.L_58 - .L_57)
	.align		4
.L_57:
        /*0124*/ 	.word	index@(_Z20initializeVectorsGpuPdddP17curandStateXORWOW)
        /*0128*/ 	.word	0x00000000


	//----- nvinfo : EIATTR_MIN_STACK_SIZE
	.align		4
.L_58:
        /*012c*/ 	.byte	0x04, 0x12
        /*012e*/ 	.short	(.L_60 - .L_59)
	.align		4
.L_59:
        /*0130*/ 	.word	index@(_Z19initializeMassesGpuPdddP17curandStateXORWOW)
        /*0134*/ 	.word	0x00000000
.L_60:


//--------------------- .nv.compat                --------------------------
	.section	.nv.compat,"",@"SHT_CUDA_COMPAT_INFO"
	.align	4
        /*0000*/ 	.byte	0x02, 0x09, 0x00, 0x00, 0x02, 0x02, 0x01, 0x00, 0x02, 0x05, 0x05, 0x00, 0x03, 0x07, 0x01, 0x01
        /*0010*/ 	.byte	0x02, 0x03, 0x00, 0x00, 0x02, 0x06, 0x01, 0x00, 0x04, 0x0b, 0x08, 0x00, 0x01, 0x00, 0x00, 0x00
        /*0020*/ 	.byte	0x00, 0x00, 0x00, 0x00


//--------------------- .nv.info._Z18updatePositionsGpuPdS_d --------------------------
	.section	.nv.info._Z18updatePositionsGpuPdS_d,"",@"SHT_CUDA_INFO"
	.sectionflags	@""
	.align	4


	//----- nvinfo : EIATTR_CUDA_API_VERSION
	.align		4
        /*0000*/ 	.byte	0x04, 0x37
        /*0002*/ 	.short	(.L_62 - .L_61)
.L_61:
        /*0004*/ 	.word	0x00000082


	//----- nvinfo : EIATTR_KPARAM_INFO
	.align		4
.L_62:
        /*0008*/ 	.byte	0x04, 0x17
        /*000a*/ 	.short	(.L_64 - .L_63)
.L_63:
        /*000c*/ 	.word	0x00000000
        /*0010*/ 	.short	0x0002
        /*0012*/ 	.short	0x0010
        /*0014*/ 	.byte	0x00, 0xf0, 0x21, 0x00


	//----- nvinfo : EIATTR_KPARAM_INFO
	.align		4
.L_64:
        /*0018*/ 	.byte	0x04, 0x17
        /*001a*/ 	.short	(.L_66 - .L_65)
.L_65:
        /*001c*/ 	.word	0x00000000
        /*0020*/ 	.short	0x0001
        /*0022*/ 	.short	0x0008
        /*0024*/ 	.byte	0x00, 0xf5, 0x21, 0x00


	//----- nvinfo : EIATTR_KPARAM_INFO
	.align		4
.L_66:
        /*0028*/ 	.byte	0x04, 0x17
        /*002a*/ 	.short	(.L_68 - .L_67)
.L_67:
        /*002c*/ 	.word	0x00000000
        /*0030*/ 	.short	0x0000
        /*0032*/ 	.short	0x0000
        /*0034*/ 	.byte	0x00, 0xf5, 0x21, 0x00


	//----- nvinfo : EIATTR_SPARSE_MMA_MASK
	.align		4
.L_68:
        /*0038*/ 	.byte	0x03, 0x50
        /*003a*/ 	.short	0x0000


	//----- nvinfo : EIATTR_MAXREG_COUNT
	.align		4
        /*003c*/ 	.byte	0x03, 0x1b
        /*003e*/ 	.short	0x00ff


	//----- nvinfo : EIATTR_MERCURY_ISA_VERSION
	.align		4
        /*0040*/ 	.byte	0x03, 0x5f
        /*0042*/ 	.short	0x0101


	//----- nvinfo : EIATTR_VRC_CTA_INIT_COUNT
	.align		4
        /*0044*/ 	.byte	0x02, 0x4a
	.zero		1
	.zero		1


	//----- nvinfo : EIATTR_EXIT_INSTR_OFFSETS
	.align		4
        /*0048*/ 	.byte	0x04, 0x1c
        /*004a*/ 	.short	(.L_70 - .L_69)


	//   ....[0]....
.L_69:
        /*004c*/ 	.word	0x00000060


	//   ....[1]....
        /*0050*/ 	.word	0x000001a0


	//----- nvinfo : EIATTR_CBANK_PARAM_SIZE
	.align		4
.L_70:
        /*0054*/ 	.byte	0x03, 0x19
        /*0056*/ 	.short	0x0018


	//----- nvinfo : EIATTR_PARAM_CBANK
	.align		4
        /*0058*/ 	.byte	0x04, 0x0a
        /*005a*/ 	.short	(.L_72 - .L_71)
	.align		4
.L_71:
        /*005c*/ 	.word	index@(.nv.constant0._Z18updatePositionsGpuPdS_d)
        /*0060*/ 	.short	0x0380
        /*0062*/ 	.short	0x0018


	//----- nvinfo : EIATTR_SW_WAR
	.align		4
.L_72:
        /*0064*/ 	.byte	0x04, 0x36
        /*0066*/ 	.short	(.L_74 - .L_73)
.L_73:
        /*0068*/ 	.word	0x00000008
.L_74:


//--------------------- .nv.info._Z19updateVelocitiesGpuPdS_d --------------------------
	.section	.nv.info._Z19updateVelocitiesGpuPdS_d,"",@"SHT_CUDA_INFO"
	.sectionflags	@""
	.align	4


	//----- nvinfo : EIATTR_CUDA_API_VERSION
	.align		4
        /*0000*/ 	.byte	0x04, 0x37
        /*0002*/ 	.short	(.L_76 - .L_75)
.L_75:
        /*0004*/ 	.word	0x00000082


	//----- nvinfo : EIATTR_KPARAM_INFO
	.align		4
.L_76:
        /*0008*/ 	.byte	0x04, 0x17
        /*000a*/ 	.short	(.L_78 - .L_77)
.L_77:
        /*000c*/ 	.word	0x00000000
        /*0010*/ 	.short	0x0002
        /*0012*/ 	.short	0x0010
        /*0014*/ 	.byte	0x00, 0xf0, 0x21, 0x00


	//----- nvinfo : EIATTR_KPARAM_INFO
	.align		4
.L_78:
        /*0018*/ 	.byte	0x04, 0x17
        /*001a*/ 	.short	(.L_80 - .L_79)
.L_79:
        /*001c*/ 	.word	0x00000000
        /*0020*/ 	.short	0x0001
        /*0022*/ 	.short	0x0008
        /*0024*/ 	.byte	0x00, 0xf5, 0x21, 0x00


	//----- nvinfo : EIATTR_KPARAM_INFO
	.align		4
.L_80:
        /*0028*/ 	.byte	0x04, 0x17
        /*002a*/ 	.short	(.L_82 - .L_81)
.L_81:
        /*002c*/ 	.word	0x00000000
        /*0030*/ 	.short	0x0000
        /*0032*/ 	.short	0x0000
        /*0034*/ 	.byte	0x00, 0xf5, 0x21, 0x00


	//----- nvinfo : EIATTR_SPARSE_MMA_MASK
	.align		4
.L_82:
        /*0038*/ 	.byte	0x03, 0x50
        /*003a*/ 	.short	0x0000


	//----- nvinfo : EIATTR_MAXREG_COUNT
	.align		4
        /*003c*/ 	.byte	0x03, 0x1b
        /*003e*/ 	.short	0x00ff


	//----- nvinfo : EIATTR_MERCURY_ISA_VERSION
	.align		4
        /*0040*/ 	.byte	0x03, 0x5f
        /*0042*/ 	.short	0x0101


	//----- nvinfo : EIATTR_VRC_CTA_INIT_COUNT
	.align		4
        /*0044*/ 	.byte	0x02, 0x4a
	.zero		1
	.zero		1


	//----- nvinfo : EIATTR_EXIT_INSTR_OFFSETS
	.align		4
        /*0048*/ 	.byte	0x04, 0x1c
        /*004a*/ 	.short	(.L_84 - .L_83)


	//   ....[0]....
.L_83:
        /*004c*/ 	.word	0x00000060


	//   ....[1]....
        /*0050*/ 	.word	0x000001a0


	//----- nvinfo : EIATTR_CBANK_PARAM_SIZE
	.align		4
.L_84:
        /*0054*/ 	.byte	0x03, 0x19
        /*0056*/ 	.short	0x0018


	//----- nvinfo : EIATTR_PARAM_CBANK
	.align		4
        /*0058*/ 	.byte	0x04, 0x0a
        /*005a*/ 	.short	(.L_86 - .L_85)
	.align		4
.L_85:
        /*005c*/ 	.word	index@(.nv.constant0._Z19updateVelocitiesGpuPdS_d)
        /*0060*/ 	.short	0x0380
        /*0062*/ 	.short	0x0018


	//----- nvinfo : EIATTR_SW_WAR
	.align		4
.L_86:
        /*0064*/ 	.byte	0x04, 0x36
        /*0066*/ 	.short	(.L_88 - .L_87)
.L_87:
        /*0068*/ 	.word	0x00000008
.L_88:


//--------------------- .nv.info._Z22updateAccelerationsGpuPdS_S_ --------------------------
	.section	.nv.info._Z22updateAccelerationsGpuPdS_S_,"",@"SHT_CUDA_INFO"
	.sectionflags	@""
	.align	4


	//----- nvinfo : EIATTR_CUDA_API_VERSION
	.align		4
        /*0000*/ 	.byte	0x04, 0x37
        /*0002*/ 	.short	(.L_90 - .L_89)
.L_89:
        /*0004*/ 	.word	0x00000082


	//----- nvinfo : EIATTR_KPARAM_INFO
	.align		4
.L_90:
        /*0008*/ 	.byte	0x04, 0x17
        /*000a*/ 	.short	(.L_92 - .L_91)
.L_91:
        /*000c*/ 	.word	0x00000000
        /*0010*/ 	.short	0x0002
        /*0012*/ 	.short	0x0010
        /*0014*/ 	.byte	0x00, 0xf5, 0x21, 0x00


	//----- nvinfo : EIATTR_KPARAM_INFO
	.align		4
.L_92:
        /*0018*/ 	.byte	0x04, 0x17
        /*001a*/ 	.short	(.L_94 - .L_93)
.L_93:
        /*001c*/ 	.word	0x00000000
        /*0020*/ 	.short	0x0001
        /*0022*/ 	.short	0x0008
        /*0024*/ 	.byte	0x00, 0xf5, 0x21, 0x00


	//----- nvinfo : EIATTR_KPARAM_INFO
	.align		4
.L_94:
        /*0028*/ 	.byte	0x04, 0x17
        /*002a*/ 	.short	(.L_96 - .L_95)
.L_95:
        /*002c*/ 	.word	0x00000000
        /*0030*/ 	.short	0x0000
        /*0032*/ 	.short	0x0000
        /*0034*/ 	.byte	0x00, 0xf5, 0x21, 0x00


	//----- nvinfo : EIATTR_SPARSE_MMA_MASK
	.align		4
.L_96:
        /*0038*/ 	.byte	0x03, 0x50
        /*003a*/ 	.short	0x0000


	//----- nvinfo : EIATTR_MAXREG_COUNT
	.align		4
        /*003c*/ 	.byte	0x03, 0x1b
        /*003e*/ 	.short	0x00ff


	//----- nvinfo : EIATTR_MERCURY_ISA_VERSION
	.align		4
        /*0040*/ 	.byte	0x03, 0x5f
        /*0042*/ 	.short	0x0101


	//----- nvinfo : EIATTR_VRC_CTA_INIT_COUNT
	.align		4
        /*0044*/ 	.byte	0x02, 0x4a
	.zero		1
	.zero		1


	//----- nvinfo : EIATTR_EXIT_INSTR_OFFSETS
	.align		4
        /*0048*/ 	.byte	0x04, 0x1c
        /*004a*/ 	.short	(.L_98 - .L_97)


	//   ....[0]....
.L_97:
        /*004c*/ 	.word	0x00000060


	//   ....[1]....
        /*0050*/ 	.word	0x00000560


	//----- nvinfo : EIATTR_CRS_STACK_SIZE
	.align		4
.L_98:
        /*0054*/ 	.byte	0x04, 0x1e
        /*0056*/ 	.short	(.L_100 - .L_99)
.L_99:
        /*0058*/ 	.word	0x00000000


	//----- nvinfo : EIATTR_CBANK_PARAM_SIZE
	.align		4
.L_100:
        /*005c*/ 	.byte	0x03, 0x19
        /*005e*/ 	.short	0x0018


	//----- nvinfo : EIATTR_PARAM_CBANK
	.align		4
        /*0060*/ 	.byte	0x04, 0x0a
        /*0062*/ 	.short	(.L_102 - .L_101)
	.align		4
.L_101:
        /*0064*/ 	.word	index@(.nv.constant0._Z22updateAccelerationsGpuPdS_S_)
        /*0068*/ 	.short	0x0380
        /*006a*/ 	.short	0x0018


	//----- nvinfo : EIATTR_SW_WAR
	.align		4
.L_102:
        /*006c*/ 	.byte	0x04, 0x36
        /*006e*/ 	.short	(.L_104 - .L_103)
.L_103:
        /*0070*/ 	.word	0x00000008
.L_104:


//--------------------- .nv.info._Z16computeForcesGpuPdS_S_ --------------------------
	.section	.nv.info._Z16computeForcesGpuPdS_S_,"",@"SHT_CUDA_INFO"
	.sectionflags	@""
	.align	4


	//----- nvinfo : EIATTR_CUDA_API_VERSION
	.align		4
        /*0000*/ 	.byte	0x04, 0x37
        /*0002*/ 	.short	(.L_106 - .L_105)
.L_105:
        /*0004*/ 	.word	0x00000082


	//----- nvinfo : EIATTR_KPARAM_INFO
	.align		4
.L_106:
        /*0008*/ 	.byte	0x04, 0x17
        /*000a*/ 	.short	(.L_108 - .L_107)
.L_107:
        /*000c*/ 	.word	0x00000000
        /*0010*/ 	.short	0x0002
        /*0012*/ 	.short	0x0010
        /*0014*/ 	.byte	0x00, 0xf5, 0x21, 0x00


	//----- nvinfo : EIATTR_KPARAM_INFO
	.align		4
.L_108:
        /*0018*/ 	.byte	0x04, 0x17
        /*001a*/ 	.short	(.L_110 - .L_109)
.L_109:
        /*001c*/ 	.word	0x00000000
        /*0020*/ 	.short	0x0001
        /*0022*/ 	.short	0x0008
        /*0024*/ 	.byte	0x00, 0xf5, 0x21, 0x00


	//----- nvinfo : EIATTR_KPARAM_INFO
	.align		4
.L_110:
        /*0028*/ 	.byte	0x04, 0x17
        /*002a*/ 	.short	(.L_112 - .L_111)
.L_111:
        /*002c*/ 	.word	0x00000000
        /*0030*/ 	.short	0x0000
        /*0032*/ 	.short	0x0000
        /*0034*/ 	.byte	0x00, 0xf5, 0x21, 0x00


	//----- nvinfo : EIATTR_SPARSE_MMA_MASK
	.align		4
.L_112:
        /*0038*/ 	.byte	0x03, 0x50
        /*003a*/ 	.short	0x0000


	//----- nvinfo : EIATTR_MAXREG_COUNT
	.align		4
        /*003c*/ 	.byte	0x03, 0x1b
        /*003e*/ 	.short	0x00ff


	//----- nvinfo : EIATTR_MERCURY_ISA_VERSION
	.align		4
        /*0040*/ 	.byte	0x03, 0x5f
        /*0042*/ 	.short	0x0101


	//----- nvinfo : EIATTR_VRC_CTA_INIT_COUNT
	.align		4
        /*0044*/ 	.byte	0x02, 0x4a
	.zero		1
	.zero		1


	//----- nvinfo : EIATTR_EXIT_INSTR_OFFSETS
	.align		4
        /*0048*/ 	.byte	0x04, 0x1c
        /*004a*/ 	.short	(.L_114 - .L_113)


	//   ....[0]....
.L_113:
        /*004c*/ 	.word	0x00000060


	//   ....[1]....
        /*0050*/ 	.word	0x00000c10


	//----- nvinfo : EIATTR_CRS_STACK_SIZE
	.align		4
.L_114:
        /*0054*/ 	.byte	0x04, 0x1e
        /*0056*/ 	.short	(.L_116 - .L_115)
.L_115:
        /*0058*/ 	.word	0x00000000


	//----- nvinfo : EIATTR_CBANK_PARAM_SIZE
	.align		4
.L_116:
        /*005c*/ 	.byte	0x03, 0x19
        /*005e*/ 	.short	0x0018


	//----- nvinfo : EIATTR_PARAM_CBANK
	.align		4
        /*0060*/ 	.byte	0x04, 0x0a
        /*0062*/ 	.short	(.L_118 - .L_117)
	.align		4
.L_117:
        /*0064*/ 	.word	index@(.nv.constant0._Z16computeForcesGpuPdS_S_)
        /*0068*/ 	.short	0x0380
        /*006a*/ 	.short	0x0018


	//----- nvinfo : EIATTR_SW_WAR
	.align		4
.L_118:
        /*006c*/ 	.byte	0x04, 0x36
        /*006e*/ 	.short	(.L_120 - .L_119)
.L_119:
        /*0070*/ 	.word	0x00000008
.L_120:


//--------------------- .nv.info._Z22initializeCurandStatesP17curandStateXORWOWm --------------------------
	.section	.nv.info._Z22initializeCurandStatesP17curandStateXORWOWm,"",@"SHT_CUDA_INFO"
	.sectionflags	@""
	.align	4


	//----- nvinfo : EIATTR_CUDA_API_VERSION
	.align		4
        /*0000*/ 	.byte	0x04, 0x37
        /*0002*/ 	.short	(.L_122 - .L_121)
.L_121:
        /*0004*/ 	.word	0x00000082


	//----- nvinfo : EIATTR_KPARAM_INFO
	.align		4
.L_122:
        /*0008*/ 	.byte	0x04, 0x17
        /*000a*/ 	.short	(.L_124 - .L_123)
.L_123:
        /*000c*/ 	.word	0x00000000
        /*0010*/ 	.short	0x0001
        /*0012*/ 	.short	0x0008
        /*0014*/ 	.byte	0x00, 0xf0, 0x21, 0x00


	//----- nvinfo : EIATTR_KPARAM_INFO
	.align		4
.L_124:
        /*0018*/ 	.byte	0x04, 0x17
        /*001a*/ 	.short	(.L_126 - .L_125)
.L_125:
        /*001c*/ 	.word	0x00000000
        /*0020*/ 	.short	0x0000
        /*0022*/ 	.short	0x0000
        /*0024*/ 	.byte	0x00, 0xf5, 0x21, 0x00


	//----- nvinfo : EIATTR_SPARSE_MMA_MASK
	.align		4
.L_126:
        /*0028*/ 	.byte	0x03, 0x50
        /*002a*/ 	.short	0x0000


	//----- nvinfo : EIATTR_MAXREG_COUNT
	.align		4
        /*002c*/ 	.byte	0x03, 0x1b
        /*002e*/ 	.short	0x00ff


	//----- nvinfo : EIATTR_MERCURY_ISA_VERSION
	.align		4
        /*0030*/ 	.byte	0x03, 0x5f
        /*0032*/ 	.short	0x0101


	//----- nvinfo : EIATTR_VRC_CTA_INIT_COUNT
	.align		4
        /*0034*/ 	.byte	0x02, 0x4a
	.zero		1
	.zero		1


	//----- nvinfo : EIATTR_EXIT_INSTR_OFFSETS
	.align		4
        /*0038*/ 	.byte	0x04, 0x1c
        /*003a*/ 	.short	(.L_128 - .L_127)


	//   ....[0]....
.L_127:
        /*003c*/ 	.word	0x00000060


	//   ....[1]....
        /*0040*/ 	.word	0x00000ef0


	//----- nvinfo : EIATTR_CRS_STACK_SIZE
	.align		4
.L_128:
        /*0044*/ 	.byte	0x04, 0x1e
        /*0046*/ 	.short	(.L_130 - .L_129)
.L_129:
        /*0048*/ 	.word	0x00000000


	//----- nvinfo : EIATTR_CBANK_PARAM_SIZE
	.align		4
.L_130:
        /*004c*/ 	.byte	0x03, 0x19
        /*004e*/ 	.short	0x0010


	//----- nvinfo : EIATTR_PARAM_CBANK
	.align		4
        /*0050*/ 	.byte	0x04, 0x0a
        /*0052*/ 	.short	(.L_132 - .L_131)
	.align		4
.L_131:
        /*0054*/ 	.word	index@(.nv.constant0._Z22initializeCurandStatesP17curandStateXORWOWm)
        /*0058*/ 	.short	0x0380
        /*005a*/ 	.short	0x0010


	//----- nvinfo : EIATTR_SW_WAR
	.align		4
.L_132:
        /*005c*/ 	.byte	0x04, 0x36
        /*005e*/ 	.short	(.L_134 - .L_133)
.L_133:
        /*0060*/ 	.word	0x00000008
.L_134:


//--------------------- .nv.info._Z20initializeVectorsGpuPdddP17curandStateXORWOW --------------------------
	.section	.nv.info._Z20initializeVectorsGpuPdddP17curandStateXORWOW,"",@"SHT_CUDA_INFO"
	.sectionflags	@""
	.align	4


	//----- nvinfo : EIATTR_CUDA_API_VERSION
	.align		4
        /*0000*/ 	.byte	0x04, 0x37
        /*0002*/ 	.short	(.L_136 - .L_135)
.L_135:
        /*0004*/ 	.word	0x00000082


	//----- nvinfo : EIATTR_KPARAM_INFO
	.align		4
.L_136:
        /*0008*/ 	.byte	0x04, 0x17
        /*000a*/ 	.short	(.L_138 - .L_137)
.L_137:
        /*000c*/ 	.word	0x00000000
        /*0010*/ 	.short	0x0003
        /*0012*/ 	.short	0x0018
        /*0014*/ 	.byte	0x00, 0xf5, 0x21, 0x00


	//----- nvinfo : EIATTR_KPARAM_INFO
	.align		4
.L_138:
        /*0018*/ 	.byte	0x04, 0x17
        /*001a*/ 	.short	(.L_140 - .L_139)
.L_139:
        /*001c*/ 	.word	0x00000000
        /*0020*/ 	.short	0x0002
        /*0022*/ 	.short	0x0010
        /*0024*/ 	.byte	0x00, 0xf0, 0x21, 0x00


	//----- nvinfo : EIATTR_KPARAM_INFO
	.align		4
.L_140:
        /*0028*/ 	.byte	0x04, 0x17
        /*002a*/ 	.short	(.L_142 - .L_141)
.L_141:
        /*002c*/ 	.word	0x00000000
        /*0030*/ 	.short	0x0001
        /*0032*/ 	.short	0x0008
        /*0034*/ 	.byte	0x00, 0xf0, 0x21, 0x00


	//----- nvinfo : EIATTR_KPARAM_INFO
	.align		4
.L_142:
        /*0038*/ 	.byte	0x04, 0x17
        /*003a*/ 	.short	(.L_144 - .L_143)
.L_143:
        /*003c*/ 	.word	0x00000000
        /*0040*/ 	.short	0x0000
        /*0042*/ 	.short	0x0000
        /*0044*/ 	.byte	0x00, 0xf5, 0x21, 0x00


	//----- nvinfo : EIATTR_SPARSE_MMA_MASK
	.align		4
.L_144:
        /*0048*/ 	.byte	0x03, 0x50
        /*004a*/ 	.short	0x0000


	//----- nvinfo : EIATTR_MAXREG_COUNT
	.align		4
        /*004c*/ 	.byte	0x03, 0x1b
        /*004e*/ 	.short	0x00ff


	//----- nvinfo : EIATTR_MERCURY_ISA_VERSION
	.align		4
        /*0050*/ 	.byte	0x03, 0x5f
        /*0052*/ 	.short	0x0101


	//----- nvinfo : EIATTR_VRC_CTA_INIT_COUNT
	.align		4
        /*0054*/ 	.byte	0x02, 0x4a
	.zero		1
	.zero		1


	//----- nvinfo : EIATTR_EXIT_INSTR_OFFSETS
	.align		4
        /*0058*/ 	.byte	0x04, 0x1c
        /*005a*/ 	.short	(.L_146 - .L_145)


	//   ....[0]....
.L_145:
        /*005c*/ 	.word	0x00000060


	//   ....[1]....
        /*0060*/ 	.word	0x00001070


	//   ....[2]....
        /*0064*/ 	.word	0x00001540


	//----- nvinfo : EIATTR_CRS_STACK_SIZE
	.align		4
.L_146:
        /*0068*/ 	.byte	0x04, 0x1e
        /*006a*/ 	.short	(.L_148 - .L_147)
.L_147:
        /*006c*/ 	.word	0x00000000


	//----- nvinfo : EIATTR_CBANK_PARAM_SIZE
	.align		4
.L_148:
        /*0070*/ 	.byte	0x03, 0x19
        /*0072*/ 	.short	0x0020


	//----- nvinfo : EIATTR_PARAM_CBANK
	.align		4
        /*0074*/ 	.byte	0x04, 0x0a
        /*0076*/ 	.short	(.L_150 - .L_149)
	.align		4
.L_149:
        /*0078*/ 	.word	index@(.nv.constant0._Z20initializeVectorsGpuPdddP17curandStateXORWOW)
        /*007c*/ 	.short	0x0380
        /*007e*/ 	.short	0x0020


	//----- nvinfo : EIATTR_SW_WAR
	.align		4
.L_150:
        /*0080*/ 	.byte	0x04, 0x36
        /*0082*/ 	.short	(.L_152 - .L_151)
.L_151:
        /*0084*/ 	.word	0x00000008
.L_152:


//--------------------- .nv.info._Z19initializeMassesGpuPdddP17curandStateXORWOW --------------------------
	.section	.nv.info._Z19initializeMassesGpuPdddP17curandStateXORWOW,"",@"SHT_CUDA_INFO"
	.sectionflags	@""
	.align	4


	//----- nvinfo : EIATTR_CUDA_API_VERSION
	.align		4
        /*0000*/ 	.byte	0x04, 0x37
        /*0002*/ 	.short	(.L_154 - .L_153)
.L_153:
        /*0004*/ 	.word	0x00000082


	//----- nvinfo : EIATTR_KPARAM_INFO
	.align		4
.L_154:
        /*0008*/ 	.byte	0x04, 0x17
        /*000a*/ 	.short	(.L_156 - .L_155)
.L_155:
        /*000c*/ 	.word	0x00000000
        /*0010*/ 	.short	0x0003
        /*0012*/ 	.short	0x0018
        /*0014*/ 	.byte	0x00, 0xf5, 0x21, 0x00


	//----- nvinfo : EIATTR_KPARAM_INFO
	.align		4
.L_156:
        /*0018*/ 	.byte	0x04, 0x17
        /*001a*/ 	.short	(.L_158 - .L_157)
.L_157:
        /*001c*/ 	.word	0x00000000
        /*0020*/ 	.short	0x0002
        /*0022*/ 	.short	0x0010
        /*0024*/ 	.byte	0x00, 0xf0, 0x21, 0x00


	//----- nvinfo : EIATTR_KPARAM_INFO
	.align		4
.L_158:
        /*0028*/ 	.byte	0x04, 0x17
        /*002a*/ 	.short	(.L_160 - .L_159)
.L_159:
        /*002c*/ 	.word	0x00000000
        /*0030*/ 	.short	0x0001
        /*0032*/ 	.short	0x0008
        /*0034*/ 	.byte	0x00, 0xf0, 0x21, 0x00


	//----- nvinfo : EIATTR_KPARAM_INFO
	.align		4
.L_160:
        /*0038*/ 	.byte	0x04, 0x17
        /*003a*/ 	.short	(.L_162 - .L_161)
.L_161:
        /*003c*/ 	.word	0x00000000
        /*0040*/ 	.short	0x0000
        /*0042*/ 	.short	0x0000
        /*0044*/ 	.byte	0x00, 0xf5, 0x21, 0x00


	//----- nvinfo : EIATTR_SPARSE_MMA_MASK
	.align		4
.L_162:
        /*0048*/ 	.byte	0x03, 0x50
        /*004a*/ 	.short	0x0000


	//----- nvinfo : EIATTR_MAXREG_COUNT
	.align		4
        /*004c*/ 	.byte	0x03, 0x1b
        /*004e*/ 	.short	0x00ff


	//----- nvinfo : EIATTR_MERCURY_ISA_VERSION
	.align		4
        /*0050*/ 	.byte	0x03, 0x5f
        /*0052*/ 	.short	0x0101


	//----- nvinfo : EIATTR_VRC_CTA_INIT_COUNT
	.align		4
        /*0054*/ 	.byte	0x02, 0x4a
	.zero		1
	.zero		1


	//----- nvinfo : EIATTR_EXIT_INSTR_OFFSETS
	.align		4
        /*0058*/ 	.byte	0x04, 0x1c
        /*005a*/ 	.short	(.L_164 - .L_163)


	//   ....[0]....
.L_163:
        /*005c*/ 	.word	0x000000c0


	//   ....[1]....
        /*0060*/ 	.word	0x000010c0


	//----- nvinfo : EIATTR_CRS_STACK_SIZE
	.align		4
.L_164:
        /*0064*/ 	.byte	0x04, 0x1e
        /*0066*/ 	.short	(.L_166 - .L_165)
.L_165:
        /*0068*/ 	.word	0x00000000


	//----- nvinfo : EIATTR_CBANK_PARAM_SIZE
	.align		4
.L_166:
        /*006c*/ 	.byte	0x03, 0x19
        /*006e*/ 	.short	0x0020


	//----- nvinfo : EIATTR_PARAM_CBANK
	.align		4
        /*0070*/ 	.byte	0x04, 0x0a
        /*0072*/ 	.short	(.L_168 - .L_167)
	.align		4
.L_167:
        /*0074*/ 	.word	index@(.nv.constant0._Z19initializeMassesGpuPdddP17curandStateXORWOW)
        /*0078*/ 	.short	0x0380
        /*007a*/ 	.short	0x0020


	//----- nvinfo : EIATTR_SW_WAR
	.align		4
.L_168:
        /*007c*/ 	.byte	0x04, 0x36
        /*007e*/ 	.short	(.L_170 - .L_169)
.L_169:
        /*0080*/ 	.word	0x00000008
.L_170:


//--------------------- .nv.callgraph             --------------------------
	.section	.nv.callgraph,"",@"SHT_CUDA_CALLGRAPH"
	.align	4
	.sectionentsize	8
	.align		4
        /*0000*/ 	.word	0x00000000
	.align		4
        /*0004*/ 	.word	0xffffffff
	.align		4
        /*0008*/ 	.word	0x00000000
	.align		4
        /*000c*/ 	.word	0xfffffffe
	.align		4
        /*0010*/ 	.word	0x00000000
	.align		4
        /*0014*/ 	.word	0xfffffffd
	.align		4
        /*0018*/ 	.word	0x00000000
	.align		4
        /*001c*/ 	.word	0xfffffffc


//--------------------- .nv.constant4             --------------------------
	.section	.nv.constant4,"a",@progbits
	.align	8
	.align		8
.nv.constant4:
        /*0000*/ 	.dword	precalc_xorwow_matrix
	.align		8
        /*0008*/ 	.dword	precalc_xorwow_offset_matrix
	.align		8
        /*0010*/ 	.dword	mrg32k3aM1
	.align		8
        /*0018*/ 	.dword	mrg32k3aM2
	.align		8
        /*0020*/ 	.dword	mrg32k3aM1SubSeq
	.align		8
        /*0028*/ 	.dword	mrg32k3aM2SubSeq
	.align		8
        /*0030*/ 	.dword	mrg32k3aM1Seq
	.align		8
        /*0038*/ 	.dword	mrg32k3aM2Seq


//--------------------- .nv.constant3             --------------------------
	.section	.nv.constant3,"a",@progbits
	.align	8
.nv.constant3:
	.type		__cr_lgamma_table,@object
	.size		__cr_lgamma_table,(.L_8 - __cr_lgamma_table)
__cr_lgamma_table:
        /*0000*/ 	.byte	0x00, 0x00, 0x00, 0x00, 0x00, 0x00, 0x00, 0x00, 0x00, 0x00, 0x00, 0x00, 0x00, 0x00, 0x00, 0x00
        /*0010*/ 	.byte	0xef, 0x39, 0xfa, 0xfe, 0x42, 0x2e, 0xe6, 0x3f, 0x02, 0x20, 0x2a, 0xfa, 0x0b, 0xab, 0xfc, 0x3f
        /*0020*/ 	.byte	0xf9, 0x2c, 0x92, 0x7c, 0xa7, 0x6c, 0x09, 0x40, 0xc9, 0x79, 0x44, 0x3c, 0x64, 0x26, 0x13, 0x40
        /*0030*/ 	.byte	0xca, 0x01, 0xcf, 0x3a, 0x27, 0x51, 0x1a, 0x40, 0x30, 0xcc, 0x2d, 0xf3, 0xe1, 0x0c, 0x21, 0x40
        /*0040*/ 	.byte	0x0d, 0xb7, 0xfc, 0x82, 0x8e, 0x35, 0x25, 0x40
.L_8:


//--------------------- .text._Z18updatePositionsGpuPdS_d --------------------------
	.section	.text._Z18updatePositionsGpuPdS_d,"ax",@progbits
	.align	128
        .global         _Z18updatePositionsGpuPdS_d
        .type           _Z18updatePositionsGpuPdS_d,@function
        .size           _Z18updatePositionsGpuPdS_d,(.L_x_72 - _Z18updatePositionsGpuPdS_d)
        .other          _Z18updatePositionsGpuPdS_d,@"STO_CUDA_ENTRY STV_DEFAULT"
_Z18updatePositionsGpuPdS_d:
.text._Z18updatePositionsGpuPdS_d:
[----:B------:R-:W-:Y:S01]  /*0000*/  LDC R1, c[0x0][0x37c] ;  /* 0x0000df00ff017b82 */ /* 0x000fe20000000800 */
[----:B------:R-:W0:Y:S07]  /*0010*/  S2R R3, SR_TID.X ;  /* 0x0000000000037919 */ /* 0x000e2e0000002100 */
[----:B------:R-:W0:Y:S08]  /*0020*/  S2UR UR4, SR_CTAID.X ;  /* 0x00000000000479c3 */ /* 0x000e300000002500 */
[----:B------:R-:W0:Y:S02]  /*0030*/  LDC R0, c[0x0][0x360] ;  /* 0x0000d800ff007b82 */ /* 0x000e240000000800 */
[----:B0-----:R-:W-:-:S05]  /*0040*/  IMAD R0, R0, UR4, R3 ;  /* 0x0000000400007c24 */ /* 0x001fca000f8e0203 */
[----:B------:R-:W-:-:S13]  /*0050*/  ISETP.GT.AND P0, PT, R0, 0x3e7, PT ;  /* 0x000003e70000780c */ /* 0x000fda0003f04270 */
[----:B------:R-:W-:Y:S05]  /*0060*/  @P0 EXIT ;  /* 0x000000000000094d */ /* 0x000fea0003800000 */
[----:B------:R-:W0:Y:S01]  /*0070*/  LDC.64 R2, c[0x0][0x388] ;  /* 0x0000e200ff027b82 */ /* 0x000e220000000a00 */
[----:B------:R-:W1:Y:S01]  /*0080*/  LDCU.64 UR4, c[0x0][0x358] ;  /* 0x00006b00ff0477ac */ /* 0x000e620008000a00 */
[----:B------:R-:W-:Y:S01]  /*0090*/  LEA R5, R0, R0, 0x1 ;  /* 0x0000000000057211 */ /* 0x000fe200078e08ff */
[----:B------:R-:W2:Y:S05]  /*00a0*/  LDCU.64 UR6, c[0x0][0x390] ;  /* 0x00007200ff0677ac */ /* 0x000eaa0008000a00 */
[----:B------:R-:W3:Y:S01]  /*00b0*/  LDC.64 R6, c[0x0][0x380] ;  /* 0x0000e000ff067b82 */ /* 0x000ee20000000a00 */
[----:B0-----:R-:W-:-:S04]  /*00c0*/  IMAD.WIDE R2, R5, 0x8, R2 ;  /* 0x0000000805027825 */ /* 0x001fc800078e0202 */
[----:B---3--:R-:W-:Y:S02]  /*00d0*/  IMAD.WIDE R6, R5, 0x8, R6 ;  /* 0x0000000805067825 */ /* 0x008fe400078e0206 */
[----:B-1----:R-:W2:Y:S04]  /*00e0*/  LDG.E.64 R4, desc[UR4][R2.64] ;  /* 0x0000000402047981 */ /* 0x002ea8000c1e1b00 */
[----:B------:R-:W2:Y:S04]  /*00f0*/  LDG.E.64 R8, desc[UR4][R6.64] ;  /* 0x0000000406087981 */ /* 0x000ea8000c1e1b00 */
[----:B------:R-:W3:Y:S04]  /*0100*/  LDG.E.64 R10, desc[UR4][R6.64+0x8] ;  /* 0x00000804060a7981 */ /* 0x000ee8000c1e1b00 */
[----:B------:R-:W4:Y:S01]  /*0110*/  LDG.E.64 R12, desc[UR4][R6.64+0x10] ;  /* 0x00001004060c7981 */ /* 0x000f22000c1e1b00 */
[----:B--2---:R-:W-:-:S07]  /*0120*/  DFMA R4, R4, UR6, R8 ;  /* 0x0000000604047c2b */ /* 0x004fce0008000008 */
[----:B------:R-:W-:Y:S04]  /*0130*/  STG.E.64 desc[UR4][R6.64], R4 ;  /* 0x0000000406007986 */ /* 0x000fe8000c101b04 */
[----:B------:R-:W3:Y:S02]  /*0140*/  LDG.E.64 R8, desc[UR4][R2.64+0x8] ;  /* 0x0000080402087981 */ /* 0x000ee4000c1e1b00 */
[----:B---3--:R-:W-:-:S07]  /*0150*/  DFMA R8, R8, UR6, R10 ;  /* 0x0000000608087c2b */ /* 0x008fce000800000a */
[----:B------:R-:W-:Y:S04]  /*0160*/  STG.E.64 desc[UR4][R6.64+0x8], R8 ;  /* 0x0000080806007986 */ /* 0x000fe8000c101b04 */
[----:B------:R-:W4:Y:S02]  /*0170*/  LDG.E.64 R10, desc[UR4][R2.64+0x10] ;  /* 0x00001004020a7981 */ /* 0x000f24000c1e1b00 */
[----:B----4-:R-:W-:-:S07]  /*0180*/  DFMA R10, R10, UR6, R12 ;  /* 0x000000060a0a7c2b */ /* 0x010fce000800000c */
[----:B------:R-:W-:Y:S01]  /*0190*/  STG.E.64 desc[UR4][R6.64+0x10], R10 ;  /* 0x0000100a06007986 */ /* 0x000fe2000c101b04 */
[----:B------:R-:W-:Y:S05]  /*01a0*/  EXIT ;  /* 0x000000000000794d */ /* 0x000fea0003800000 */
.L_x_0:
[----:B------:R-:W-:-:S00]  /*01b0*/  BRA `(.L_x_0) ;  /* 0xfffffffc00fc7947 */ /* 0x000fc0000383ffff */
[----:B------:R-:W-:-:S00]  /*01c0*/  NOP ;  /* 0x0000000000007918 */ /* 0x000fc00000000000 */
        /* <DEDUP_REMOVED lines=11> */
.L_x_72:


//--------------------- .text._Z19updateVelocitiesGpuPdS_d --------------------------
	.section	.text._Z19updateVelocitiesGpuPdS_d,"ax",@progbits
	.align	128
        .global         _Z19updateVelocitiesGpuPdS_d
        .type           _Z19updateVelocitiesGpuPdS_d,@function
        .size           _Z19updateVelocitiesGpuPdS_d,(.L_x_73 - _Z19updateVelocitiesGpuPdS_d)
        .other          _Z19updateVelocitiesGpuPdS_d,@"STO_CUDA_ENTRY STV_DEFAULT"
_Z19updateVelocitiesGpuPdS_d:
.text._Z19updateVelocitiesGpuPdS_d:
        /* <DEDUP_REMOVED lines=27> */
.L_x_1:
        /* <DEDUP_REMOVED lines=13> */
.L_x_73:


//--------------------- .text._Z22updateAccelerationsGpuPdS_S_ --------------------------
	.section	.text._Z22updateAccelerationsGpuPdS_S_,"ax",@progbits
	.align	128
        .global         _Z22updateAccelerationsGpuPdS_S_
        .type           _Z22updateAccelerationsGpuPdS_S_,@function
        .size           _Z22updateAccelerationsGpuPdS_S_,(.L_x_67 - _Z22updateAccelerationsGpuPdS_S_)
        .other          _Z22updateAccelerationsGpuPdS_S_,@"STO_CUDA_ENTRY STV_DEFAULT"
_Z22updateAccelerationsGpuPdS_S_:
.text._Z22updateAccelerationsGpuPdS_S_:
        /* <DEDUP_REMOVED lines=8> */
[----:B------:R-:W1:Y:S07]  /*0080*/  LDCU.64 UR4, c[0x0][0x358] ;  /* 0x00006b00ff0477ac */ /* 0x000e6e0008000a00 */
[----:B------:R-:W2:Y:S01]  /*0090*/  LDC.64 R6, c[0x0][0x380] ;  /* 0x0000e000ff067b82 */ /* 0x000ea20000000a00 */
[----:B0-----:R-:W-:-:S05]  /*00a0*/  IMAD.WIDE R4, R3, 0x8, R4 ;  /* 0x0000000803047825 */ /* 0x001fca00078e0204 */
[----:B-1----:R-:W3:Y:S01]  /*00b0*/  LDG.E.64 R10, desc[UR4][R4.64] ;  /* 0x00000004040a7981 */ /* 0x002ee2000c1e1b00 */
[----:B------:R-:W-:-:S04]  /*00c0*/  IMAD R8, R3, 0x3, RZ ;  /* 0x0000000303087824 */ /* 0x000fc800078e02ff */
[----:B--2---:R-:W-:-:S05]  /*00d0*/  IMAD.WIDE R6, R8, 0x8, R6 ;  /* 0x0000000808067825 */ /* 0x004fca00078e0206 */
[----:B------:R-:W2:Y:S01]  /*00e0*/  LDG.E.64 R12, desc[UR4][R6.64] ;  /* 0x00000004060c7981 */ /* 0x000ea2000c1e1b00 */
[----:B------:R-:W-:Y:S01]  /*00f0*/  IMAD.MOV.U32 R2, RZ, RZ, 0x1 ;  /* 0x00000001ff027424 */ /* 0x000fe200078e00ff */
[----:B------:R-:W-:Y:S01]  /*0100*/  BSSY.RECONVERGENT B0, `(.L_x_2) ;  /* 0x0000012000007945 */ /* 0x000fe20003800200 */
[----:B---3--:R-:W0:Y:S01]  /*0110*/  MUFU.RCP64H R3, R11 ;  /* 0x0000000b00037308 */ /* 0x008e220000001800 */
[----:B--2---:R-:W-:-:S03]  /*0120*/  FSETP.GEU.AND P1, PT, |R13|, 6.5827683646048100446e-37, PT ;  /* 0x036000000d00780b */ /* 0x004fc60003f2e200 */
[----:B0-----:R-:W-:-:S08]  /*0130*/  DFMA R14, -R10, R2, 1 ;  /* 0x3ff000000a0e742b */ /* 0x001fd00000000102 */
[----:B------:R-:W-:-:S08]  /*0140*/  DFMA R14, R14, R14, R14 ;  /* 0x0000000e0e0e722b */ /* 0x000fd0000000000e */
[----:B------:R-:W-:-:S08]  /*0150*/  DFMA R14, R2, R14, R2 ;  /* 0x0000000e020e722b */ /* 0x000fd00000000002 */
[----:B------:R-:W-:-:S08]  /*0160*/  DFMA R2, -R10, R14, 1 ;  /* 0x3ff000000a02742b */ /* 0x000fd0000000010e */
[----:B------:R-:W-:-:S08]  /*0170*/  DFMA R2, R14, R2, R14 ;  /* 0x000000020e02722b */ /* 0x000fd0000000000e */
[----:B------:R-:W-:-:S08]  /*0180*/  DMUL R14, R12, R2 ;  /* 0x000000020c0e7228 */ /* 0x000fd00000000000 */
[----:B------:R-:W-:-:S08]  /*0190*/  DFMA R16, -R10, R14, R12 ;  /* 0x0000000e0a10722b */ /* 0x000fd0000000010c */
[----:B------:R-:W-:-:S10]  /*01a0*/  DFMA R2, R2, R16, R14 ;  /* 0x000000100202722b */ /* 0x000fd4000000000e */
[----:B------:R-:W-:-:S05]  /*01b0*/  FFMA R0, RZ, R11, R3 ;  /* 0x0000000bff007223 */ /* 0x000fca0000000003 */
[----:B------:R-:W-:-:S13]  /*01c0*/  FSETP.GT.AND P0, PT, |R0|, 1.469367938527859385e-39, PT ;  /* 0x001000000000780b */ /* 0x000fda0003f04200 */
[----:B------:R-:W-:Y:S05]  /*01d0*/  @P0 BRA P1, `(.L_x_3) ;  /* 0x0000000000100947 */ /* 0x000fea0000800000 */
[----:B------:R-:W-:-:S07]  /*01e0*/  MOV R0, 0x200 ;  /* 0x0000020000007802 */ /* 0x000fce0000000f00 */
[----:B------:R-:W-:Y:S05]  /*01f0*/  CALL.REL.NOINC `($__internal_0_$__cuda_sm20_div_rn_f64_full) ;  /* 0x0000000000dc7944 */ /* 0x000fea0003c00000 */
[----:B------:R-:W-:Y:S02]  /*0200*/  IMAD.MOV.U32 R2, RZ, RZ, R16 ;  /* 0x000000ffff027224 */ /* 0x000fe400078e0010 */
[----:B------:R-:W-:-:S07]  /*0210*/  IMAD.MOV.U32 R3, RZ, RZ, R17 ;  /* 0x000000ffff037224 */ /* 0x000fce00078e0011 */
.L_x_3:
[----:B------:R-:W-:Y:S05]  /*0220*/  BSYNC.RECONVERGENT B0 ;  /* 0x0000000000007941 */ /* 0x000fea0003800200 */
.L_x_2:
[----:B------:R-:W0:Y:S02]  /*0230*/  LDC.64 R10, c[0x0][0x390] ;  /* 0x0000e400ff0a7b82 */ /* 0x000e240000000a00 */
[----:B0-----:R-:W-:-:S05]  /*0240*/  IMAD.WIDE R8, R8, 0x8, R10 ;  /* 0x0000000808087825 */ /* 0x001fca00078e020a */
[----:B------:R0:W-:Y:S04]  /*0250*/  STG.E.64 desc[UR4][R8.64], R2 ;  /* 0x0000000208007986 */ /* 0x0001e8000c101b04 */
[----:B------:R-:W2:Y:S04]  /*0260*/  LDG.E.64 R10, desc[UR4][R4.64] ;  /* 0x00000004040a7981 */ /* 0x000ea8000c1e1b00 */
[----:B------:R-:W3:Y:S01]  /*0270*/  LDG.E.64 R12, desc[UR4][R6.64+0x8] ;  /* 0x00000804060c7981 */ /* 0x000ee2000c1e1b00 */
[----:B------:R-:W-:Y:S01]  /*0280*/  IMAD.MOV.U32 R14, RZ, RZ, 0x1 ;  /* 0x00000001ff0e7424 */ /* 0x000fe200078e00ff */
[----:B------:R-:W-:Y:S01]  /*0290*/  BSSY.RECONVERGENT B0, `(.L_x_4) ;  /* 0x0000012000007945 */ /* 0x000fe20003800200 */
[----:B--2---:R-:W1:Y:S01]  /*02a0*/  MUFU.RCP64H R15, R11 ;  /* 0x0000000b000f7308 */ /* 0x004e620000001800 */
[----:B---3--:R-:W-:-:S03]  /*02b0*/  FSETP.GEU.AND P1, PT, |R13|, 6.5827683646048100446e-37, PT ;  /* 0x036000000d00780b */ /* 0x008fc60003f2e200 */
[----:B-1----:R-:W-:-:S08]  /*02c0*/  DFMA R16, -R10, R14, 1 ;  /* 0x3ff000000a10742b */ /* 0x002fd0000000010e */
[----:B------:R-:W-:-:S08]  /*02d0*/  DFMA R16, R16, R16, R16 ;  /* 0x000000101010722b */ /* 0x000fd00000000010 */
[----:B------:R-:W-:-:S08]  /*02e0*/  DFMA R16, R14, R16, R14 ;  /* 0x000000100e10722b */ /* 0x000fd0000000000e */
[----:B------:R-:W-:-:S08]  /*02f0*/  DFMA R14, -R10, R16, 1 ;  /* 0x3ff000000a0e742b */ /* 0x000fd00000000110 */
[----:B------:R-:W-:-:S08]  /*0300*/  DFMA R14, R16, R14, R16 ;  /* 0x0000000e100e722b */ /* 0x000fd00000000010 */
[----:B------:R-:W-:-:S08]  /*0310*/  DMUL R16, R12, R14 ;  /* 0x0000000e0c107228 */ /* 0x000fd00000000000 */
[----:B0-----:R-:W-:-:S08]  /*0320*/  DFMA R2, -R10, R16, R12 ;  /* 0x000000100a02722b */ /* 0x001fd0000000010c */
        /* <DEDUP_REMOVED lines=8> */
.L_x_5:
[----:B------:R-:W-:Y:S05]  /*03b0*/  BSYNC.RECONVERGENT B0 ;  /* 0x0000000000007941 */ /* 0x000fea0003800200 */
.L_x_4:
        /* <DEDUP_REMOVED lines=18> */
[----:B------:R-:W-:Y:S01]  /*04e0*/  IMAD.MOV.U32 R10, RZ, RZ, R4 ;  /* 0x000000ffff0a7224 */ /* 0x000fe200078e0004 */
[----:B------:R-:W-:Y:S01]  /*04f0*/  MOV R0, 0x520 ;  /* 0x0000052000007802 */ /* 0x000fe20000000f00 */
[----:B------:R-:W-:-:S07]  /*0500*/  IMAD.MOV.U32 R11, RZ, RZ, R5 ;  /* 0x000000ffff0b7224 */ /* 0x000fce00078e0005 */
[----:B------:R-:W-:Y:S05]  /*0510*/  CALL.REL.NOINC `($__internal_0_$__cuda_sm20_div_rn_f64_full) ;  /* 0x0000000000147944 */ /* 0x000fea0003c00000 */
[----:B------:R-:W-:Y:S02]  /*0520*/  IMAD.MOV.U32 R2, RZ, RZ, R16 ;  /* 0x000000ffff027224 */ /* 0x000fe400078e0010 */
[----:B------:R-:W-:-:S07]  /*0530*/  IMAD.MOV.U32 R3, RZ, RZ, R17 ;  /* 0x000000ffff037224 */ /* 0x000fce00078e0011 */
.L_x_7:
[----:B------:R-:W-:Y:S05]  /*0540*/  BSYNC.RECONVERGENT B0 ;  /* 0x0000000000007941 */ /* 0x000fea0003800200 */
.L_x_6:
[----:B------:R-:W-:Y:S01]  /*0550*/  STG.E.64 desc[UR4][R8.64+0x10], R2 ;  /* 0x0000100208007986 */ /* 0x000fe2000c101b04 */
[----:B------:R-:W-:Y:S05]  /*0560*/  EXIT ;  /* 0x000000000000794d */ /* 0x000fea0003800000 */
        .weak           $__internal_0_$__cuda_sm20_div_rn_f64_full
        .type           $__internal_0_$__cuda_sm20_div_rn_f64_full,@function
        .size           $__internal_0_$__cuda_sm20_div_rn_f64_full,(.L_x_67 - $__internal_0_$__cuda_sm20_div_rn_f64_full)
$__internal_0_$__cuda_sm20_div_rn_f64_full:
[C---:B------:R-:W-:Y:S01]  /*0570*/  FSETP.GEU.AND P0, PT, |R11|.reuse, 1.469367938527859385e-39, PT ;  /* 0x001000000b00780b */ /* 0x040fe20003f0e200 */
[----:B------:R-:W-:Y:S01]  /*0580*/  IMAD.MOV.U32 R18, RZ, RZ, 0x1 ;  /* 0x00000001ff127424 */ /* 0x000fe200078e00ff */
[----:B------:R-:W-:Y:S01]  /*0590*/  LOP3.LUT R2, R11, 0x800fffff, RZ, 0xc0, !PT ;  /* 0x800fffff0b027812 */ /* 0x000fe200078ec0ff */
[----:B------:R-:W-:Y:S01]  /*05a0*/  BSSY.RECONVERGENT B1, `(.L_x_8) ;  /* 0x0000054000017945 */ /* 0x000fe20003800200 */
[C---:B------:R-:W-:Y:S02]  /*05b0*/  FSETP.GEU.AND P2, PT, |R13|.reuse, 1.469367938527859385e-39, PT ;  /* 0x001000000d00780b */ /* 0x040fe40003f4e200 */
[----:B------:R-:W-:Y:S01]  /*05c0*/  LOP3.LUT R3, R2, 0x3ff00000, RZ, 0xfc, !PT ;  /* 0x3ff0000002037812 */ /* 0x000fe200078efcff */
[----:B------:R-:W-:Y:S01]  /*05d0*/  IMAD.MOV.U32 R2, RZ, RZ, R10 ;  /* 0x000000ffff027224 */ /* 0x000fe200078e000a */
[----:B------:R-:W-:Y:S02]  /*05e0*/  LOP3.LUT R16, R13, 0x7ff00000, RZ, 0xc0, !PT ;  /* 0x7ff000000d107812 */ /* 0x000fe400078ec0ff */
[----:B------:R-:W-:-:S03]  /*05f0*/  LOP3.LUT R25, R11, 0x7ff00000, RZ, 0xc0, !PT ;  /* 0x7ff000000b197812 */ /* 0x000fc600078ec0ff */
[----:B------:R-:W-:Y:S01]  /*0600*/  @!P0 DMUL R2, R10, 8.98846567431157953865e+307 ;  /* 0x7fe000000a028828 */ /* 0x000fe20000000000 */
[C---:B------:R-:W-:Y:S01]  /*0610*/  ISETP.GE.U32.AND P1, PT, R16.reuse, R25, PT ;  /* 0x000000191000720c */ /* 0x040fe20003f26070 */
[----:B------:R-:W-:Y:S02]  /*0620*/  IMAD.MOV.U32 R24, RZ, RZ, R16 ;  /* 0x000000ffff187224 */ /* 0x000fe400078e0010 */
[----:B------:R-:W-:Y:S02]  /*0630*/  @!P2 LOP3.LUT R17, R11, 0x7ff00000, RZ, 0xc0, !PT ;  /* 0x7ff000000b11a812 */ /* 0x000fe400078ec0ff */
[----:B------:R-:W0:Y:S02]  /*0640*/  MUFU.RCP64H R19, R3 ;  /* 0x0000000300137308 */ /* 0x000e240000001800 */
[----:B------:R-:W-:Y:S01]  /*0650*/  @!P2 ISETP.GE.U32.AND P3, PT, R16, R17, PT ;  /* 0x000000111000a20c */ /* 0x000fe20003f66070 */
[----:B------:R-:W-:Y:S01]  /*0660*/  IMAD.MOV.U32 R17, RZ, RZ, 0x1ca00000 ;  /* 0x1ca00000ff117424 */ /* 0x000fe200078e00ff */
[----:B------:R-:W-:-:S04]  /*0670*/  @!P0 LOP3.LUT R25, R3, 0x7ff00000, RZ, 0xc0, !PT ;  /* 0x7ff0000003198812 */ /* 0x000fc800078ec0ff */
[----:B------:R-:W-:-:S04]  /*0680*/  @!P2 SEL R21, R17, 0x63400000, !P3 ;  /* 0x634000001115a807 */ /* 0x000fc80005800000 */
[----:B------:R-:W-:-:S04]  /*0690*/  @!P2 LOP3.LUT R22, R21, 0x80000000, R13, 0xf8, !PT ;  /* 0x800000001516a812 */ /* 0x000fc800078ef80d */
[----:B------:R-:W-:Y:S01]  /*06a0*/  @!P2 LOP3.LUT R23, R22, 0x100000, RZ, 0xfc, !PT ;  /* 0x001000001617a812 */ /* 0x000fe200078efcff */
[----:B0-----:R-:W-:Y:S01]  /*06b0*/  DFMA R14, R18, -R2, 1 ;  /* 0x3ff00000120e742b */ /* 0x001fe20000000802 */
[----:B------:R-:W-:-:S07]  /*06c0*/  @!P2 IMAD.MOV.U32 R22, RZ, RZ, RZ ;  /* 0x000000ffff16a224 */ /* 0x000fce00078e00ff */
[----:B------:R-:W-:-:S08]  /*06d0*/  DFMA R14, R14, R14, R14 ;  /* 0x0000000e0e0e722b */ /* 0x000fd0000000000e */
[----:B------:R-:W-:Y:S01]  /*06e0*/  DFMA R18, R18, R14, R18 ;  /* 0x0000000e1212722b */ /* 0x000fe20000000012 */
[----:B------:R-:W-:Y:S01]  /*06f0*/  SEL R15, R17, 0x63400000, !P1 ;  /* 0x63400000110f7807 */ /* 0x000fe20004800000 */
[----:B------:R-:W-:-:S03]  /*0700*/  IMAD.MOV.U32 R14, RZ, RZ, R12 ;  /* 0x000000ffff0e7224 */ /* 0x000fc600078e000c */
[----:B------:R-:W-:-:S03]  /*0710*/  LOP3.LUT R15, R15, 0x800fffff, R13, 0xf8, !PT ;  /* 0x800fffff0f0f7812 */ /* 0x000fc600078ef80d */
[----:B------:R-:W-:-:S03]  /*0720*/  DFMA R20, R18, -R2, 1 ;  /* 0x3ff000001214742b */ /* 0x000fc60000000802 */
[----:B------:R-:W-:-:S05]  /*0730*/  @!P2 DFMA R14, R14, 2, -R22 ;  /* 0x400000000e0ea82b */ /* 0x000fca0000000816 */
[----:B------:R-:W-:-:S05]  /*0740*/  DFMA R20, R18, R20, R18 ;  /* 0x000000141214722b */ /* 0x000fca0000000012 */
[----:B------:R-:W-:-:S03]  /*0750*/  @!P2 LOP3.LUT R24, R15, 0x7ff00000, RZ, 0xc0, !PT ;  /* 0x7ff000000f18a812 */ /* 0x000fc600078ec0ff */
[----:B------:R-:W-:Y:S02]  /*0760*/  DMUL R18, R20, R14 ;  /* 0x0000000e14127228 */ /* 0x000fe40000000000 */
[----:B------:R-:W-:-:S05]  /*0770*/  VIADD R26, R24, 0xffffffff ;  /* 0xffffffff181a7836 */ /* 0x000fca0000000000 */
[----:B------:R-:W-:Y:S01]  /*0780*/  ISETP.GT.U32.AND P0, PT, R26, 0x7feffffe, PT ;  /* 0x7feffffe1a00780c */ /* 0x000fe20003f04070 */
[----:B------:R-:W-:Y:S01]  /*0790*/  VIADD R26, R25, 0xffffffff ;  /* 0xffffffff191a7836 */ /* 0x000fe20000000000 */
[----:B------:R-:W-:-:S04]  /*07a0*/  DFMA R22, R18, -R2, R14 ;  /* 0x800000021216722b */ /* 0x000fc8000000000e */
[----:B------:R-:W-:-:S04]  /*07b0*/  ISETP.GT.U32.OR P0, PT, R26, 0x7feffffe, P0 ;  /* 0x7feffffe1a00780c */ /* 0x000fc80000704470 */
[----:B------:R-:W-:-:S09]  /*07c0*/  DFMA R22, R20, R22, R18 ;  /* 0x000000161416722b */ /* 0x000fd20000000012 */
[----:B------:R-:W-:Y:S05]  /*07d0*/  @P0 BRA `(.L_x_9) ;  /* 0x00000000006c0947 */ /* 0x000fea0003800000 */
[----:B------:R-:W-:Y:S01]  /*07e0*/  LOP3.LUT R13, R11, 0x7ff00000, RZ, 0xc0, !PT ;  /* 0x7ff000000b0d7812 */ /* 0x000fe200078ec0ff */
[----:B------:R-:W-:-:S03]  /*07f0*/  IMAD.MOV.U32 R18, RZ, RZ, RZ ;  /* 0x000000ffff127224 */ /* 0x000fc600078e00ff */
[CC--:B------:R-:W-:Y:S02]  /*0800*/  VIADDMNMX R12, R16.reuse, -R13.reuse, 0xb9600000, !PT ;  /* 0xb9600000100c7446 */ /* 0x0c0fe4000780090d */
[----:B------:R-:W-:Y:S02]  /*0810*/  ISETP.GE.U32.AND P0, PT, R16, R13, PT ;  /* 0x0000000d1000720c */ /* 0x000fe40003f06070 */
[----:B------:R-:W-:Y:S02]  /*0820*/  VIMNMX R12, PT, PT, R12, 0x46a00000, PT ;  /* 0x46a000000c0c7848 */ /* 0x000fe40003fe0100 */
[----:B------:R-:W-:-:S05]  /*0830*/  SEL R17, R17, 0x63400000, !P0 ;  /* 0x6340000011117807 */ /* 0x000fca0004000000 */
[----:B------:R-:W-:-:S04]  /*0840*/  IMAD.IADD R12, R12, 0x1, -R17 ;  /* 0x000000010c0c7824 */ /* 0x000fc800078e0a11 */
[----:B------:R-:W-:-:S06]  /*0850*/  VIADD R19, R12, 0x7fe00000 ;  /* 0x7fe000000c137836 */ /* 0x000fcc0000000000 */
[----:B------:R-:W-:-:S10]  /*0860*/  DMUL R16, R22, R18 ;  /* 0x0000001216107228 */ /* 0x000fd40000000000 */
[----:B------:R-:W-:-:S13]  /*0870*/  FSETP.GTU.AND P0, PT, |R17|, 1.469367938527859385e-39, PT ;  /* 0x001000001100780b */ /* 0x000fda0003f0c200 */
[----:B------:R-:W-:Y:S05]  /*0880*/  @P0 BRA `(.L_x_10) ;  /* 0x0000000000940947 */ /* 0x000fea0003800000 */
[----:B------:R-:W-:Y:S01]  /*0890*/  DFMA R2, R22, -R2, R14 ;  /* 0x800000021602722b */ /* 0x000fe2000000000e */
[----:B------:R-:W-:-:S09]  /*08a0*/  IMAD.MOV.U32 R18, RZ, RZ, RZ ;  /* 0x000000ffff127224 */ /* 0x000fd200078e00ff */
[C---:B------:R-:W-:Y:S02]  /*08b0*/  FSETP.NEU.AND P0, PT, R3.reuse, RZ, PT ;  /* 0x000000ff0300720b */ /* 0x040fe40003f0d000 */
[----:B------:R-:W-:-:S04]  /*08c0*/  LOP3.LUT R11, R3, 0x80000000, R11, 0x48, !PT ;  /* 0x80000000030b7812 */ /* 0x000fc800078e480b */
[----:B------:R-:W-:-:S07]  /*08d0*/  LOP3.LUT R19, R11, R19, RZ, 0xfc, !PT ;  /* 0x000000130b137212 */ /* 0x000fce00078efcff */
[----:B------:R-:W-:Y:S05]  /*08e0*/  @!P0 BRA `(.L_x_10) ;  /* 0x00000000007c8947 */ /* 0x000fea0003800000 */
[----:B------:R-:W-:Y:S01]  /*08f0*/  IMAD.MOV R3, RZ, RZ, -R12 ;  /* 0x000000ffff037224 */ /* 0x000fe200078e0a0c */
[----:B------:R-:W-:Y:S01]  /*0900*/  DMUL.RP R18, R22, R18 ;  /* 0x0000001216127228 */ /* 0x000fe20000008000 */
[----:B------:R-:W-:-:S06]  /*0910*/  IMAD.MOV.U32 R2, RZ, RZ, RZ ;  /* 0x000000ffff027224 */ /* 0x000fcc00078e00ff */
[----:B------:R-:W-:-:S03]  /*0920*/  DFMA R2, R16, -R2, R22 ;  /* 0x800000021002722b */ /* 0x000fc60000000016 */
[----:B------:R-:W-:-:S03]  /*0930*/  LOP3.LUT R11, R19, R11, RZ, 0x3c, !PT ;  /* 0x0000000b130b7212 */ /* 0x000fc600078e3cff */
[----:B------:R-:W-:-:S04]  /*0940*/  IADD3 R2, PT, PT, -R12, -0x43300000, RZ ;  /* 0xbcd000000c027810 */ /* 0x000fc80007ffe1ff */
[----:B------:R-:W-:-:S04]  /*0950*/  FSETP.NEU.AND P0, PT, |R3|, R2, PT ;  /* 0x000000020300720b */ /* 0x000fc80003f0d200 */
[----:B------:R-:W-:Y:S02]  /*0960*/  FSEL R16, R18, R16, !P0 ;  /* 0x0000001012107208 */ /* 0x000fe40004000000 */
[----:B------:R-:W-:Y:S01]  /*0970*/  FSEL R17, R11, R17, !P0 ;  /* 0x000000110b117208 */ /* 0x000fe20004000000 */
[----:B------:R-:W-:Y:S06]  /*0980*/  BRA `(.L_x_10) ;  /* 0x0000000000547947 */ /* 0x000fec0003800000 */
.L_x_9:
[----:B------:R-:W-:-:S14]  /*0990*/  DSETP.NAN.AND P0, PT, R12, R12, PT ;  /* 0x0000000c0c00722a */ /* 0x000fdc0003f08000 */
[----:B------:R-:W-:Y:S05]  /*09a0*/  @P0 BRA `(.L_x_11) ;  /* 0x0000000000440947 */ /* 0x000fea0003800000 */
[----:B------:R-:W-:-:S14]  /*09b0*/  DSETP.NAN.AND P0, PT, R10, R10, PT ;  /* 0x0000000a0a00722a */ /* 0x000fdc0003f08000 */
[----:B------:R-:W-:Y:S05]  /*09c0*/  @P0 BRA `(.L_x_12) ;  /* 0x0000000000300947 */ /* 0x000fea0003800000 */
[----:B------:R-:W-:Y:S01]  /*09d0*/  ISETP.NE.AND P0, PT, R24, R25, PT ;  /* 0x000000191800720c */ /* 0x000fe20003f05270 */
[----:B------:R-:W-:Y:S02]  /*09e0*/  IMAD.MOV.U32 R16, RZ, RZ, 0x0 ;  /* 0x00000000ff107424 */ /* 0x000fe400078e00ff */
[----:B------:R-:W-:-:S10]  /*09f0*/  IMAD.MOV.U32 R17, RZ, RZ, -0x80000 ;  /* 0xfff80000ff117424 */ /* 0x000fd400078e00ff */
[----:B------:R-:W-:Y:S05]  /*0a00*/  @!P0 BRA `(.L_x_10) ;  /* 0x0000000000348947 */ /* 0x000fea0003800000 */
[----:B------:R-:W-:Y:S02]  /*0a10*/  ISETP.NE.AND P0, PT, R24, 0x7ff00000, PT ;  /* 0x7ff000001800780c */ /* 0x000fe40003f05270 */
[----:B------:R-:W-:Y:S02]  /*0a20*/  LOP3.LUT R17, R13, 0x80000000, R11, 0x48, !PT ;  /* 0x800000000d117812 */ /* 0x000fe400078e480b */
[----:B------:R-:W-:-:S13]  /*0a30*/  ISETP.EQ.OR P0, PT, R25, RZ, !P0 ;  /* 0x000000ff1900720c */ /* 0x000fda0004702670 */
[----:B------:R-:W-:Y:S01]  /*0a40*/  @P0 LOP3.LUT R2, R17, 0x7ff00000, RZ, 0xfc, !PT ;  /* 0x7ff0000011020812 */ /* 0x000fe200078efcff */
[----:B------:R-:W-:Y:S02]  /*0a50*/  @!P0 IMAD.MOV.U32 R16, RZ, RZ, RZ ;  /* 0x000000ffff108224 */ /* 0x000fe400078e00ff */
[----:B------:R-:W-:Y:S02]  /*0a60*/  @P0 IMAD.MOV.U32 R16, RZ, RZ, RZ ;  /* 0x000000ffff100224 */ /* 0x000fe400078e00ff */
[----:B------:R-:W-:Y:S01]  /*0a70*/  @P0 IMAD.MOV.U32 R17, RZ, RZ, R2 ;  /* 0x000000ffff110224 */ /* 0x000fe200078e0002 */
[----:B------:R-:W-:Y:S06]  /*0a80*/  BRA `(.L_x_10) ;  /* 0x0000000000147947 */ /* 0x000fec0003800000 */
.L_x_12:
[----:B------:R-:W-:Y:S01]  /*0a90*/  LOP3.LUT R17, R11, 0x80000, RZ, 0xfc, !PT ;  /* 0x000800000b117812 */ /* 0x000fe200078efcff */
[----:B------:R-:W-:Y:S01]  /*0aa0*/  IMAD.MOV.U32 R16, RZ, RZ, R10 ;  /* 0x000000ffff107224 */ /* 0x000fe200078e000a */
[----:B------:R-:W-:Y:S06]  /*0ab0*/  BRA `(.L_x_10) ;  /* 0x0000000000087947 */ /* 0x000fec0003800000 */
.L_x_11:
[----:B------:R-:W-:Y:S01]  /*0ac0*/  LOP3.LUT R17, R13, 0x80000, RZ, 0xfc, !PT ;  /* 0x000800000d117812 */ /* 0x000fe200078efcff */
[----:B------:R-:W-:-:S07]  /*0ad0*/  IMAD.MOV.U32 R16, RZ, RZ, R12 ;  /* 0x000000ffff107224 */ /* 0x000fce00078e000c */
.L_x_10:
[----:B------:R-:W-:Y:S05]  /*0ae0*/  BSYNC.RECONVERGENT B1 ;  /* 0x0000000000017941 */ /* 0x000fea0003800200 */
.L_x_8:
[----:B------:R-:W-:Y:S02]  /*0af0*/  IMAD.MOV.U32 R2, RZ, RZ, R0 ;  /* 0x000000ffff027224 */ /* 0x000fe400078e0000 */
[----:B------:R-:W-:-:S04]  /*0b00*/  IMAD.MOV.U32 R3, RZ, RZ, 0x0 ;  /* 0x00000000ff037424 */ /* 0x000fc800078e00ff */
[----:B------:R-:W-:Y:S05]  /*0b10*/  RET.REL.NODEC R2 `(_Z22updateAccelerationsGpuPdS_S_) ;  /* 0xfffffff402387950 */ /* 0x000fea0003c3ffff */
.L_x_13:
        /* <DEDUP_REMOVED lines=14> */
.L_x_67:


//--------------------- .text._Z16computeForcesGpuPdS_S_ --------------------------
	.section	.text._Z16computeForcesGpuPdS_S_,"ax",@progbits
	.align	128
        .global         _Z16computeForcesGpuPdS_S_
        .type           _Z16computeForcesGpuPdS_S_,@function
        .size           _Z16computeForcesGpuPdS_S_,(.L_x_69 - _Z16computeForcesGpuPdS_S_)
        .other          _Z16computeForcesGpuPdS_S_,@"STO_CUDA_ENTRY STV_DEFAULT"
_Z16computeForcesGpuPdS_S_:
.text._Z16computeForcesGpuPdS_S_:
[----:B------:R-:W-:Y:S01]  /*0000*/  LDC R1, c[0x0][0x37c] ;  /* 0x0000df00ff017b82 */ /* 0x000fe20000000800 */
[----:B------:R-:W0:Y:S07]  /*0010*/  S2R R3, SR_TID.X ;  /* 0x0000000000037919 */ /* 0x000e2e0000002100 */
[----:B------:R-:W0:Y:S08]  /*0020*/  S2UR UR4, SR_CTAID.X ;  /* 0x00000000000479c3 */ /* 0x000e300000002500 */
[----:B------:R-:W0:Y:S02]  /*0030*/  LDC R2, c[0x0][0x360] ;  /* 0x0000d800ff027b82 */ /* 0x000e240000000800 */
[----:B0-----:R-:W-:-:S05]  /*0040*/  IMAD R2, R2, UR4, R3 ;  /* 0x0000000402027c24 */ /* 0x001fca000f8e0203 */
[----:B------:R-:W-:-:S13]  /*0050*/  ISETP.GT.AND P0, PT, R2, 0x3e7, PT ;  /* 0x000003e70200780c */ /* 0x000fda0003f04270 */
[----:B------:R-:W-:Y:S05]  /*0060*/  @P0 EXIT ;  /* 0x000000000000094d */ /* 0x000fea0003800000 */
[----:B------:R-:W0:Y:S01]  /*0070*/  LDCU.128 UR4, c[0x0][0x380] ;  /* 0x00007000ff0477ac */ /* 0x000e220008000c00 */
[----:B------:R-:W1:Y:S01]  /*0080*/  LDC.64 R26, c[0x0][0x388] ;  /* 0x0000e200ff1a7b82 */ /* 0x000e620000000a00 */
[----:B------:R-:W-:Y:S01]  /*0090*/  IMAD R3, R2, 0x3, RZ ;  /* 0x0000000302037824 */ /* 0x000fe200078e02ff */
[----:B------:R-:W-:Y:S01]  /*00a0*/  CS2R R32, SRZ ;  /* 0x0000000000207805 */ /* 0x000fe2000001ff00 */
[----:B------:R-:W-:Y:S01]  /*00b0*/  IMAD.MOV R4, RZ, RZ, -R2 ;  /* 0x000000ffff047224 */ /* 0x000fe200078e0a02 */
[----:B------:R-:W-:Y:S02]  /*00c0*/  CS2R R30, SRZ ;  /* 0x00000000001e7805 */ /* 0x000fe4000001ff00 */
[----:B------:R-:W-:Y:S01]  /*00d0*/  CS2R R28, SRZ ;  /* 0x00000000001c7805 */ /* 0x000fe2000001ff00 */
[----:B------:R-:W2:Y:S01]  /*00e0*/  LDCU.64 UR8, c[0x0][0x358] ;  /* 0x00006b00ff0877ac */ /* 0x000ea20008000a00 */
[----:B0-----:R-:W-:Y:S02]  /*00f0*/  UIADD3 UR6, UP0, UPT, UR6, 0x8, URZ ;  /* 0x0000000806067890 */ /* 0x001fe4000ff1e0ff */
[----:B------:R-:W-:-:S02]  /*0100*/  UIADD3 UR4, UP1, UPT, UR4, 0x18, URZ ;  /* 0x0000001804047890 */ /* 0x000fc4000ff3e0ff */
[----:B------:R-:W-:Y:S02]  /*0110*/  UIADD3.X UR7, UPT, UPT, URZ, UR7, URZ, UP0, !UPT ;  /* 0x00000007ff077290 */ /* 0x000fe400087fe4ff */
[----:B------:R-:W-:Y:S01]  /*0120*/  UIADD3.X UR5, UPT, UPT, URZ, UR5, URZ, UP1, !UPT ;  /* 0x00000005ff057290 */ /* 0x000fe20008ffe4ff */
[----:B-1----:R-:W-:-:S04]  /*0130*/  IMAD.WIDE R26, R2, 0x8, R26 ;  /* 0x00000008021a7825 */ /* 0x002fc800078e021a */
[----:B------:R-:W-:Y:S02]  /*0140*/  IMAD.U32 R24, RZ, RZ, UR6 ;  /* 0x00000006ff187e24 */ /* 0x000fe4000f8e00ff */
[----:B------:R-:W-:Y:S02]  /*0150*/  IMAD.U32 R25, RZ, RZ, UR7 ;  /* 0x00000007ff197e24 */ /* 0x000fe4000f8e00ff */
[----:B------:R-:W-:Y:S02]  /*0160*/  IMAD.U32 R23, RZ, RZ, UR5 ;  /* 0x00000005ff177e24 */ /* 0x000fe4000f8e00ff */
[----:B------:R-:W-:Y:S01]  /*0170*/  IMAD.U32 R22, RZ, RZ, UR4 ;  /* 0x00000004ff167e24 */ /* 0x000fe2000f8e00ff */
[----:B--2---:R-:W-:-:S06]  /*0180*/  UMOV UR4, URZ ;  /* 0x000000ff00047c82 */ /* 0x004fcc0008000000 */
.L_x_26:
[----:B------:R-:W-:Y:S01]  /*0190*/  ISETP.NE.AND P0, PT, R4, RZ, PT ;  /* 0x000000ff0400720c */ /* 0x000fe20003f05270 */
[----:B------:R-:W-:-:S12]  /*01a0*/  BSSY.RECONVERGENT B0, `(.L_x_14) ;  /* 0x000004b000007945 */ /* 0x000fd80003800200 */
[----:B------:R-:W-:Y:S05]  /*01b0*/  @!P0 BRA `(.L_x_15) ;  /* 0x0000000400248947 */ /* 0x000fea0003800000 */
[----:B------:R-:W0:Y:S01]  /*01c0*/  LDC.64 R8, c[0x0][0x380] ;  /* 0x0000e000ff087b82 */ /* 0x000e220000000a00 */
[----:B------:R-:W2:Y:S04]  /*01d0*/  LDG.E.64 R18, desc[UR8][R22.64+-0x10] ;  /* 0xfffff00816127981 */ /* 0x000ea8000c1e1b00 */
[----:B------:R-:W3:Y:S04]  /*01e0*/  LDG.E.64 R20, desc[UR8][R22.64+-0x18] ;  /* 0xffffe80816147981 */ /* 0x000ee8000c1e1b00 */
[----:B------:R-:W4:Y:S01]  /*01f0*/  LDG.E.64 R16, desc[UR8][R22.64+-0x8] ;  /* 0xfffff80816107981 */ /* 0x000f22000c1e1b00 */
[----:B0-----:R-:W-:-:S05]  /*0200*/  IMAD.WIDE R8, R3, 0x8, R8 ;  /* 0x0000000803087825 */ /* 0x001fca00078e0208 */
[----:B------:R-:W2:Y:S04]  /*0210*/  LDG.E.64 R10, desc[UR8][R8.64+0x8] ;  /* 0x00000808080a7981 */ /* 0x000ea8000c1e1b00 */
[----:B------:R-:W3:Y:S04]  /*0220*/  LDG.E.64 R6, desc[UR8][R8.64] ;  /* 0x0000000808067981 */ /* 0x000ee8000c1e1b00 */
[----:B------:R0:W4:Y:S02]  /*0230*/  LDG.E.64 R12, desc[UR8][R8.64+0x10] ;  /* 0x00001008080c7981 */ /* 0x000124000c1e1b00 */
[----:B0-----:R-:W-:Y:S01]  /*0240*/  MOV R8, 0x0 ;  /* 0x0000000000087802 */ /* 0x001fe20000000f00 */
[----:B------:R-:W-:Y:S01]  /*0250*/  IMAD.MOV.U32 R9, RZ, RZ, 0x3fd80000 ;  /* 0x3fd80000ff097424 */ /* 0x000fe200078e00ff */
[----:B------:R-:W-:Y:S01]  /*0260*/  BSSY.RECONVERGENT B1, `(.L_x_16) ;  /* 0x000001f000017945 */ /* 0x000fe20003800200 */
[----:B--2---:R-:W-:-:S02]  /*0270*/  DADD R18, R18, -R10 ;  /* 0x0000000012127229 */ /* 0x004fc4000000080a */
[----:B---3--:R-:W-:-:S06]  /*0280*/  DADD R20, R20, -R6 ;  /* 0x0000000014147229 */ /* 0x008fcc0000000806 */
[----:B------:R-:W-:Y:S02]  /*0290*/  DMUL R6, R18, R18 ;  /* 0x0000001212067228 */ /* 0x000fe40000000000 */
[----:B----4-:R-:W-:-:S06]  /*02a0*/  DADD R16, R16, -R12 ;  /* 0x0000000010107229 */ /* 0x010fcc000000080c */
[----:B------:R-:W-:-:S08]  /*02b0*/  DFMA R6, R20, R20, R6 ;  /* 0x000000141406722b */ /* 0x000fd00000000006 */
[----:B------:R-:W-:-:S06]  /*02c0*/  DFMA R12, R16, R16, R6 ;  /* 0x00000010100c722b */ /* 0x000fcc0000000006 */
[----:B------:R-:W0:Y:S04]  /*02d0*/  MUFU.RSQ64H R7, R13 ;  /* 0x0000000d00077308 */ /* 0x000e280000001c00 */
[----:B------:R-:W-:-:S06]  /*02e0*/  VIADD R6, R13, 0xfcb00000 ;  /* 0xfcb000000d067836 */ /* 0x000fcc0000000000 */
[----:B0-----:R-:W-:-:S08]  /*02f0*/  DMUL R10, R6, R6 ;  /* 0x00000006060a7228 */ /* 0x001fd00000000000 */
[----:B------:R-:W-:-:S08]  /*0300*/  DFMA R10, R12, -R10, 1 ;  /* 0x3ff000000c0a742b */ /* 0x000fd0000000080a */
[----:B------:R-:W-:Y:S02]  /*0310*/  DFMA R8, R10, R8, 0.5 ;  /* 0x3fe000000a08742b */ /* 0x000fe40000000008 */
[----:B------:R-:W-:-:S08]  /*0320*/  DMUL R10, R6, R10 ;  /* 0x0000000a060a7228 */ /* 0x000fd00000000000 */
[----:B------:R-:W-:Y:S01]  /*0330*/  DFMA R34, R8, R10, R6 ;  /* 0x0000000a0822722b */ /* 0x000fe20000000006 */
[----:B------:R-:W-:-:S07]  /*0340*/  ISETP.GE.U32.AND P0, PT, R6, 0x7ca00000, PT ;  /* 0x7ca000000600780c */ /* 0x000fce0003f06070 */
[----:B------:R-:W-:Y:S02]  /*0350*/  DMUL R14, R12, R34 ;  /* 0x000000220c0e7228 */ /* 0x000fe40000000000 */
[----:B------:R-:W-:Y:S02]  /*0360*/  VIADD R11, R35, 0xfff00000 ;  /* 0xfff00000230b7836 */ /* 0x000fe40000000000 */
[----:B------:R-:W-:-:S04]  /*0370*/  IMAD.MOV.U32 R10, RZ, RZ, R34 ;  /* 0x000000ffff0a7224 */ /* 0x000fc800078e0022 */
[----:B------:R-:W-:-:S08]  /*0380*/  DFMA R36, R14, -R14, R12 ;  /* 0x8000000e0e24722b */ /* 0x000fd0000000000c */
[----:B------:R-:W-:Y:S01]  /*0390*/  DFMA R8, R36, R10, R14 ;  /* 0x0000000a2408722b */ /* 0x000fe2000000000e */
[----:B------:R-:W-:Y:S10]  /*03a0*/  @!P0 BRA `(.L_x_17) ;  /* 0x0000000000288947 */ /* 0x000ff40003800000 */
[----:B------:R-:W-:Y:S01]  /*03b0*/  IMAD.MOV.U32 R5, RZ, RZ, R15 ;  /* 0x000000ffff057224 */ /* 0x000fe200078e000f */
[----:B------:R-:W-:Y:S01]  /*03c0*/  MOV R9, R37 ;  /* 0x0000002500097202 */ /* 0x000fe20000000f00 */
[----:B------:R-:W-:Y:S01]  /*03d0*/  IMAD.MOV.U32 R0, RZ, RZ, R14 ;  /* 0x000000ffff007224 */ /* 0x000fe200078e000e */
[----:B------:R-:W-:Y:S01]  /*03e0*/  MOV R14, 0x450 ;  /* 0x00000450000e7802 */ /* 0x000fe20000000f00 */
[----:B------:R-:W-:Y:S02]  /*03f0*/  IMAD.MOV.U32 R15, RZ, RZ, R6 ;  /* 0x000000ffff0f7224 */ /* 0x000fe400078e0006 */
[----:B------:R-:W-:Y:S02]  /*0400*/  IMAD.MOV.U32 R10, RZ, RZ, R34 ;  /* 0x000000ffff0a7224 */ /* 0x000fe400078e0022 */
[----:B------:R-:W-:Y:S02]  /*0410*/  IMAD.MOV.U32 R8, RZ, RZ, R36 ;  /* 0x000000ffff087224 */ /* 0x000fe400078e0024 */
[----:B------:R-:W-:-:S02]  /*0420*/  IMAD.MOV.U32 R6, RZ, RZ, R12 ;  /* 0x000000ffff067224 */ /* 0x000fc400078e000c */
[----:B------:R-:W-:-:S07]  /*0430*/  IMAD.MOV.U32 R7, RZ, RZ, R13 ;  /* 0x000000ffff077224 */ /* 0x000fce00078e000d */
[----:B------:R-:W-:Y:S05]  /*0440*/  CALL.REL.NOINC `($__internal_2_$__cuda_sm20_dsqrt_rn_f64_mediumpath_v1) ;  /* 0x0000000c00647944 */ /* 0x000fea0003c00000 */
.L_x_17:
[----:B------:R-:W-:Y:S05]  /*0450*/  BSYNC.RECONVERGENT B1 ;  /* 0x0000000000017941 */ /* 0x000fea0003800200 */
.L_x_16:
[----:B------:R-:W2:Y:S04]  /*0460*/  LDG.E.64 R10, desc[UR8][R26.64] ;  /* 0x000000081a0a7981 */ /* 0x000ea8000c1e1b00 */
[----:B------:R-:W3:Y:S01]  /*0470*/  LDG.E.64 R6, desc[UR8][R24.64+-0x8] ;  /* 0xfffff80818067981 */ /* 0x000ee2000c1e1b00 */
[----:B------:R-:W-:Y:S01]  /*0480*/  DMUL R12, R12, R8 ;  /* 0x000000080c0c7228 */ /* 0x000fe20000000000 */
[----:B------:R-:W-:Y:S01]  /*0490*/  UMOV UR6, 0x616dd9f1 ;  /* 0x616dd9f100067882 */ /* 0x000fe20000000000 */
[----:B------:R-:W-:Y:S01]  /*04a0*/  MOV R8, 0x1 ;  /* 0x0000000100087802 */ /* 0x000fe20000000f00 */
[----:B------:R-:W-:Y:S01]  /*04b0*/  UMOV UR7, 0x3dd25598 ;  /* 0x3dd2559800077882 */ /* 0x000fe20000000000 */
[----:B------:R-:W-:Y:S02]  /*04c0*/  BSSY.RECONVERGENT B1, `(.L_x_18) ;  /* 0x0000015000017945 */ /* 0x000fe40003800200 */
[----:B------:R-:W0:Y:S02]  /*04d0*/  MUFU.RCP64H R9, R13 ;  /* 0x0000000d00097308 */ /* 0x000e240000001800 */
[----:B0-----:R-:W-:-:S08]  /*04e0*/  DFMA R14, -R12, R8, 1 ;  /* 0x3ff000000c0e742b */ /* 0x001fd00000000108 */
[----:B------:R-:W-:-:S08]  /*04f0*/  DFMA R14, R14, R14, R14 ;  /* 0x0000000e0e0e722b */ /* 0x000fd0000000000e */
[----:B------:R-:W-:-:S08]  /*0500*/  DFMA R14, R8, R14, R8 ;  /* 0x0000000e080e722b */ /* 0x000fd00000000008 */
[----:B------:R-:W-:-:S08]  /*0510*/  DFMA R8, -R12, R14, 1 ;  /* 0x3ff000000c08742b */ /* 0x000fd0000000010e */
[----:B------:R-:W-:Y:S02]  /*0520*/  DFMA R8, R14, R8, R14 ;  /* 0x000000080e08722b */ /* 0x000fe4000000000e */
[----:B--2---:R-:W-:-:S08]  /*0530*/  DMUL R10, R10, UR6 ;  /* 0x000000060a0a7c28 */ /* 0x004fd00008000000 */
[----:B---3--:R-:W-:-:S08]  /*0540*/  DMUL R34, R10, R6 ;  /* 0x000000060a227228 */ /* 0x008fd00000000000 */
[----:B------:R-:W-:Y:S02]  /*0550*/  DMUL R6, R34, R8 ;  /* 0x0000000822067228 */ /* 0x000fe40000000000 */
[----:B------:R-:W-:-:S06]  /*0560*/  FSETP.GEU.AND P1, PT, |R35|, 6.5827683646048100446e-37, PT ;  /* 0x036000002300780b */ /* 0x000fcc0003f2e200 */
[----:B------:R-:W-:-:S08]  /*0570*/  DFMA R10, -R12, R6, R34 ;  /* 0x000000060c0a722b */ /* 0x000fd00000000122 */
[----:B------:R-:W-:-:S10]  /*0580*/  DFMA R6, R8, R10, R6 ;  /* 0x0000000a0806722b */ /* 0x000fd40000000006 */
[----:B------:R-:W-:-:S05]  /*0590*/  FFMA R0, RZ, R13, R7 ;  /* 0x0000000dff007223 */ /* 0x000fca0000000007 */
[----:B------:R-:W-:-:S13]  /*05a0*/  FSETP.GT.AND P0, PT, |R0|, 1.469367938527859385e-39, PT ;  /* 0x001000000000780b */ /* 0x000fda0003f04200 */
[----:B------:R-:W-:Y:S05]  /*05b0*/  @P0 BRA P1, `(.L_x_19) ;  /* 0x0000000000140947 */ /* 0x000fea0000800000 */
[----:B------:R-:W-:Y:S01]  /*05c0*/  IMAD.MOV.U32 R10, RZ, RZ, R34 ;  /* 0x000000ffff0a7224 */ /* 0x000fe200078e0022 */
[----:B------:R-:W-:-:S07]  /*05d0*/  MOV R0, 0x5f0 ;  /* 0x000005f000007802 */ /* 0x000fce0000000f00 */
[----:B------:R-:W-:Y:S05]  /*05e0*/  CALL.REL.NOINC `($__internal_1_$__cuda_sm20_div_rn_f64_full) ;  /* 0x00000004008c7944 */ /* 0x000fea0003c00000 */
[----:B------:R-:W-:Y:S02]  /*05f0*/  IMAD.MOV.U32 R6, RZ, RZ, R34 ;  /* 0x000000ffff067224 */ /* 0x000fe400078e0022 */
[----:B------:R-:W-:-:S07]  /*0600*/  IMAD.MOV.U32 R7, RZ, RZ, R35 ;  /* 0x000000ffff077224 */ /* 0x000fce00078e0023 */
.L_x_19:
[----:B------:R-:W-:Y:S05]  /*0610*/  BSYNC.RECONVERGENT B1 ;  /* 0x0000000000017941 */ /* 0x000fea0003800200 */
.L_x_18:
[-C--:B------:R-:W-:Y:S02]  /*0620*/  DFMA R28, R20, R6.reuse, R28 ;  /* 0x00000006141c722b */ /* 0x080fe4000000001c */
[-C--:B------:R-:W-:Y:S02]  /*0630*/  DFMA R30, R18, R6.reuse, R30 ;  /* 0x00000006121e722b */ /* 0x080fe4000000001e */
[----:B------:R-:W-:-:S11]  /*0640*/  DFMA R32, R16, R6, R32 ;  /* 0x000000061020722b */ /* 0x000fd60000000020 */
.L_x_15:
[----:B------:R-:W-:Y:S05]  /*0650*/  BSYNC.RECONVERGENT B0 ;  /* 0x0000000000007941 */ /* 0x000fea0003800200 */
.L_x_14:
[----:B------:R-:W-:Y:S01]  /*0660*/  UIADD3 UR5, UPT, UPT, UR4, 0x1, URZ ;  /* 0x0000000104057890 */ /* 0x000fe2000fffe0ff */
[----:B------:R-:W-:Y:S05]  /*0670*/  BSSY.RECONVERGENT B0, `(.L_x_20) ;  /* 0x000004c000007945 */ /* 0x000fea0003800200 */
[----:B------:R-:W-:-:S13]  /*0680*/  ISETP.NE.AND P0, PT, R2, UR5, PT ;  /* 0x0000000502007c0c */ /* 0x000fda000bf05270 */
        /* <DEDUP_REMOVED lines=8> */
[----:B------:R-:W4:Y:S01]  /*0710*/  LDG.E.64 R10, desc[UR8][R14.64+0x10] ;  /* 0x000010080e0a7981 */ /* 0x000f22000c1e1b00 */
        /* <DEDUP_REMOVED lines=8> */
[----:B------:R-:W-:Y:S01]  /*07a0*/  VIADD R6, R13, 0xfcb00000 ;  /* 0xfcb000000d067836 */ /* 0x000fe20000000000 */
[----:B------:R-:W-:Y:S01]  /*07b0*/  MOV R11, 0x3fd80000 ;  /* 0x3fd80000000b7802 */ /* 0x000fe20000000f00 */
[----:B------:R-:W-:-:S04]  /*07c0*/  IMAD.MOV.U32 R10, RZ, RZ, 0x0 ;  /* 0x00000000ff0a7424 */ /* 0x000fc800078e00ff */
        /* <DEDUP_REMOVED lines=22> */
.L_x_23:
[----:B------:R-:W-:Y:S05]  /*0930*/  BSYNC.RECONVERGENT B1 ;  /* 0x0000000000017941 */ /* 0x000fea0003800200 */
.L_x_22:
[----:B------:R-:W2:Y:S04]  /*0940*/  LDG.E.64 R10, desc[UR8][R26.64] ;  /* 0x000000081a0a7981 */ /* 0x000ea8000c1e1b00 */
[----:B------:R-:W3:Y:S01]  /*0950*/  LDG.E.64 R6, desc[UR8][R24.64] ;  /* 0x0000000818067981 */ /* 0x000ee2000c1e1b00 */
[----:B------:R-:W-:Y:S01]  /*0960*/  DMUL R12, R12, R8 ;  /* 0x000000080c0c7228 */ /* 0x000fe20000000000 */
[----:B------:R-:W-:Y:S01]  /*0970*/  UMOV UR6, 0x616dd9f1 ;  /* 0x616dd9f100067882 */ /* 0x000fe20000000000 */
[----:B------:R-:W-:Y:S01]  /*0980*/  IMAD.MOV.U32 R8, RZ, RZ, 0x1 ;  /* 0x00000001ff087424 */ /* 0x000fe200078e00ff */
        /* <DEDUP_REMOVED lines=17> */
[----:B------:R-:W-:Y:S02]  /*0aa0*/  MOV R10, R34 ;  /* 0x00000022000a7202 */ /* 0x000fe40000000f00 */
[----:B------:R-:W-:-:S07]  /*0ab0*/  MOV R0, 0xad0 ;  /* 0x00000ad000007802 */ /* 0x000fce0000000f00 */
[----:B------:R-:W-:Y:S05]  /*0ac0*/  CALL.REL.NOINC `($__internal_1_$__cuda_sm20_div_rn_f64_full) ;  /* 0x0000000000547944 */ /* 0x000fea0003c00000 */
[----:B------:R-:W-:Y:S02]  /*0ad0*/  IMAD.MOV.U32 R6, RZ, RZ, R34 ;  /* 0x000000ffff067224 */ /* 0x000fe400078e0022 */
[----:B------:R-:W-:-:S07]  /*0ae0*/  IMAD.MOV.U32 R7, RZ, RZ, R35 ;  /* 0x000000ffff077224 */ /* 0x000fce00078e0023 */
.L_x_25:
[----:B------:R-:W-:Y:S05]  /*0af0*/  BSYNC.RECONVERGENT B1 ;  /* 0x0000000000017941 */ /* 0x000fea0003800200 */
.L_x_24:
[-C--:B------:R-:W-:Y:S02]  /*0b00*/  DFMA R28, R18, R6.reuse, R28 ;  /* 0x00000006121c722b */ /* 0x080fe4000000001c */
[-C--:B------:R-:W-:Y:S02]  /*0b10*/  DFMA R30, R20, R6.reuse, R30 ;  /* 0x00000006141e722b */ /* 0x080fe4000000001e */
[----:B------:R-:W-:-:S11]  /*0b20*/  DFMA R32, R16, R6, R32 ;  /* 0x000000061020722b */ /* 0x000fd60000000020 */
.L_x_21:
[----:B------:R-:W-:Y:S05]  /*0b30*/  BSYNC.RECONVERGENT B0 ;  /* 0x0000000000007941 */ /* 0x000fea0003800200 */
.L_x_20:
[----:B------:R-:W-:Y:S01]  /*0b40*/  UIADD3 UR4, UPT, UPT, UR4, 0x2, URZ ;  /* 0x0000000204047890 */ /* 0x000fe2000fffe0ff */
[----:B------:R-:W-:Y:S01]  /*0b50*/  IADD3 R24, P0, PT, R24, 0x10, RZ ;  /* 0x0000001018187810 */ /* 0x000fe20007f1e0ff */
[----:B------:R-:W-:Y:S01]  /*0b60*/  VIADD R4, R4, 0x2 ;  /* 0x0000000204047836 */ /* 0x000fe20000000000 */
[----:B------:R-:W-:Y:S01]  /*0b70*/  IADD3 R22, P1, PT, R22, 0x30, RZ ;  /* 0x0000003016167810 */ /* 0x000fe20007f3e0ff */
[----:B------:R-:W-:Y:S02]  /*0b80*/  UISETP.NE.AND UP0, UPT, UR4, 0x3e8, UPT ;  /* 0x000003e80400788c */ /* 0x000fe4000bf05270 */
[----:B------:R-:W-:Y:S02]  /*0b90*/  IMAD.X R25, RZ, RZ, R25, P0 ;  /* 0x000000ffff197224 */ /* 0x000fe400000e0619 */
[----:B------:R-:W-:-:S05]  /*0ba0*/  IMAD.X R23, RZ, RZ, R23, P1 ;  /* 0x000000ffff177224 */ /* 0x000fca00008e0617 */
[----:B------:R-:W-:Y:S05]  /*0bb0*/  BRA.U UP0, `(.L_x_26) ;  /* 0xfffffff500747547 */ /* 0x000fea000b83ffff */
[----:B------:R-:W0:Y:S02]  /*0bc0*/  LDC.64 R4, c[0x0][0x390] ;  /* 0x0000e400ff047b82 */ /* 0x000e240000000a00 */
[----:B0-----:R-:W-:-:S05]  /*0bd0*/  IMAD.WIDE R2, R3, 0x8, R4 ;  /* 0x0000000803027825 */ /* 0x001fca00078e0204 */
[----:B------:R-:W-:Y:S04]  /*0be0*/  STG.E.64 desc[UR8][R2.64], R28 ;  /* 0x0000001c02007986 */ /* 0x000fe8000c101b08 */
[----:B------:R-:W-:Y:S04]  /*0bf0*/  STG.E.64 desc[UR8][R2.64+0x8], R30 ;  /* 0x0000081e02007986 */ /* 0x000fe8000c101b08 */
[----:B------:R-:W-:Y:S01]  /*0c00*/  STG.E.64 desc[UR8][R2.64+0x10], R32 ;  /* 0x0000102002007986 */ /* 0x000fe2000c101b08 */
[----:B------:R-:W-:Y:S05]  /*0c10*/  EXIT ;  /* 0x000000000000794d */ /* 0x000fea0003800000 */
        .weak           $__internal_1_$__cuda_sm20_div_rn_f64_full
        .type           $__internal_1_$__cuda_sm20_div_rn_f64_full,@function
        .size           $__internal_1_$__cuda_sm20_div_rn_f64_full,($__internal_2_$__cuda_sm20_dsqrt_rn_f64_mediumpath_v1 - $__internal_1_$__cuda_sm20_div_rn_f64_full)
$__internal_1_$__cuda_sm20_div_rn_f64_full:
[C---:B------:R-:W-:Y:S01]  /*0c20*/  FSETP.GEU.AND P0, PT, |R13|.reuse, 1.469367938527859385e-39, PT ;  /* 0x001000000d00780b */ /* 0x040fe20003f0e200 */
[----:B------:R-:W-:Y:S01]  /*0c30*/  IMAD.MOV.U32 R11, RZ, RZ, R35 ;  /* 0x000000ffff0b7224 */ /* 0x000fe200078e0023 */
[C---:B------:R-:W-:Y:S01]  /*0c40*/  LOP3.LUT R14, R13.reuse, 0x800fffff, RZ, 0xc0, !PT ;  /* 0x800fffff0d0e7812 */ /* 0x040fe200078ec0ff */
[----:B------:R-:W-:Y:S01]  /*0c50*/  IMAD.MOV.U32 R8, RZ, RZ, 0x1 ;  /* 0x00000001ff087424 */ /* 0x000fe200078e00ff */
[----:B------:R-:W-:Y:S01]  /*0c60*/  LOP3.LUT R40, R13, 0x7ff00000, RZ, 0xc0, !PT ;  /* 0x7ff000000d287812 */ /* 0x000fe200078ec0ff */
[----:B------:R-:W-:Y:S01]  /*0c70*/  BSSY.RECONVERGENT B2, `(.L_x_27) ;  /* 0x0000053000027945 */ /* 0x000fe20003800200 */
[----:B------:R-:W-:Y:S02]  /*0c80*/  LOP3.LUT R15, R14, 0x3ff00000, RZ, 0xfc, !PT ;  /* 0x3ff000000e0f7812 */ /* 0x000fe400078efcff */
[----:B------:R-:W-:Y:S02]  /*0c90*/  MOV R14, R12 ;  /* 0x0000000c000e7202 */ /* 0x000fe40000000f00 */
[----:B------:R-:W-:-:S02]  /*0ca0*/  FSETP.GEU.AND P2, PT, |R11|, 1.469367938527859385e-39, PT ;  /* 0x001000000b00780b */ /* 0x000fc40003f4e200 */
[----:B------:R-:W-:Y:S01]  /*0cb0*/  LOP3.LUT R5, R11, 0x7ff00000, RZ, 0xc0, !PT ;  /* 0x7ff000000b057812 */ /* 0x000fe200078ec0ff */
[----:B------:R-:W-:-:S03]  /*0cc0*/  @!P0 DMUL R14, R12, 8.98846567431157953865e+307 ;  /* 0x7fe000000c0e8828 */ /* 0x000fc60000000000 */
[----:B------:R-:W-:-:S03]  /*0cd0*/  ISETP.GE.U32.AND P1, PT, R5, R40, PT ;  /* 0x000000280500720c */ /* 0x000fc60003f26070 */
[----:B------:R-:W0:Y:S04]  /*0ce0*/  MUFU.RCP64H R9, R15 ;  /* 0x0000000f00097308 */ /* 0x000e280000001800 */
[----:B------:R-:W-:Y:S01]  /*0cf0*/  @!P2 LOP3.LUT R6, R13, 0x7ff00000, RZ, 0xc0, !PT ;  /* 0x7ff000000d06a812 */ /* 0x000fe200078ec0ff */
[----:B------:R-:W-:Y:S01]  /*0d00*/  @!P2 IMAD.MOV.U32 R38, RZ, RZ, RZ ;  /* 0x000000ffff26a224 */ /* 0x000fe200078e00ff */
[----:B------:R-:W-:Y:S02]  /*0d10*/  @!P0 LOP3.LUT R40, R15, 0x7ff00000, RZ, 0xc0, !PT ;  /* 0x7ff000000f288812 */ /* 0x000fe400078ec0ff */
[----:B------:R-:W-:Y:S01]  /*0d20*/  @!P2 ISETP.GE.U32.AND P3, PT, R5, R6, PT ;  /* 0x000000060500a20c */ /* 0x000fe20003f66070 */
[----:B------:R-:W-:-:S05]  /*0d30*/  IMAD.MOV.U32 R6, RZ, RZ, 0x1ca00000 ;  /* 0x1ca00000ff067424 */ /* 0x000fca00078e00ff */
[----:B------:R-:W-:Y:S01]  /*0d40*/  @!P2 SEL R7, R6, 0x63400000, !P3 ;  /* 0x634000000607a807 */ /* 0x000fe20005800000 */
[----:B0-----:R-:W-:-:S03]  /*0d50*/  DFMA R36, R8, -R14, 1 ;  /* 0x3ff000000824742b */ /* 0x001fc6000000080e */
[----:B------:R-:W-:-:S04]  /*0d60*/  @!P2 LOP3.LUT R7, R7, 0x80000000, R11, 0xf8, !PT ;  /* 0x800000000707a812 */ /* 0x000fc800078ef80b */
[----:B------:R-:W-:Y:S02]  /*0d70*/  @!P2 LOP3.LUT R39, R7, 0x100000, RZ, 0xfc, !PT ;  /* 0x001000000727a812 */ /* 0x000fe400078efcff */
[----:B------:R-:W-:Y:S01]  /*0d80*/  MOV R7, R5 ;  /* 0x0000000500077202 */ /* 0x000fe20000000f00 */
        /* <DEDUP_REMOVED lines=17> */
[----:B------:R-:W-:-:S04]  /*0ea0*/  LOP3.LUT R10, R13, 0x7ff00000, RZ, 0xc0, !PT ;  /* 0x7ff000000d0a7812 */ /* 0x000fc800078ec0ff */
[CC--:B------:R-:W-:Y:S02]  /*0eb0*/  VIADDMNMX R7, R5.reuse, -R10.reuse, 0xb9600000, !PT ;  /* 0xb960000005077446 */ /* 0x0c0fe4000780090a */
[----:B------:R-:W-:Y:S02]  /*0ec0*/  ISETP.GE.U32.AND P0, PT, R5, R10, PT ;  /* 0x0000000a0500720c */ /* 0x000fe40003f06070 */
[----:B------:R-:W-:Y:S02]  /*0ed0*/  VIMNMX R5, PT, PT, R7, 0x46a00000, PT ;  /* 0x46a0000007057848 */ /* 0x000fe40003fe0100 */
[----:B------:R-:W-:-:S05]  /*0ee0*/  SEL R6, R6, 0x63400000, !P0 ;  /* 0x6340000006067807 */ /* 0x000fca0004000000 */
[----:B------:R-:W-:Y:S02]  /*0ef0*/  IMAD.IADD R5, R5, 0x1, -R6 ;  /* 0x0000000105057824 */ /* 0x000fe400078e0a06 */
[----:B------:R-:W-:Y:S02]  /*0f00*/  IMAD.MOV.U32 R6, RZ, RZ, RZ ;  /* 0x000000ffff067224 */ /* 0x000fe400078e00ff */
[----:B------:R-:W-:-:S06]  /*0f10*/  VIADD R7, R5, 0x7fe00000 ;  /* 0x7fe0000005077836 */ /* 0x000fcc0000000000 */
[----:B------:R-:W-:-:S10]  /*0f20*/  DMUL R34, R38, R6 ;  /* 0x0000000626227228 */ /* 0x000fd40000000000 */
[----:B------:R-:W-:-:S13]  /*0f30*/  FSETP.GTU.AND P0, PT, |R35|, 1.469367938527859385e-39, PT ;  /* 0x001000002300780b */ /* 0x000fda0003f0c200 */
[----:B------:R-:W-:Y:S05]  /*0f40*/  @P0 BRA `(.L_x_29) ;  /* 0x0000000000940947 */ /* 0x000fea0003800000 */
[----:B------:R-:W-:-:S06]  /*0f50*/  DFMA R8, R38, -R14, R8 ;  /* 0x8000000e2608722b */ /* 0x000fcc0000000008 */
[----:B------:R-:W-:-:S04]  /*0f60*/  MOV R8, RZ ;  /* 0x000000ff00087202 */ /* 0x000fc80000000f00 */
[C---:B------:R-:W-:Y:S02]  /*0f70*/  FSETP.NEU.AND P0, PT, R9.reuse, RZ, PT ;  /* 0x000000ff0900720b */ /* 0x040fe40003f0d000 */
[----:B------:R-:W-:-:S04]  /*0f80*/  LOP3.LUT R13, R9, 0x80000000, R13, 0x48, !PT ;  /* 0x80000000090d7812 */ /* 0x000fc800078e480d */
[----:B------:R-:W-:-:S07]  /*0f90*/  LOP3.LUT R9, R13, R7, RZ, 0xfc, !PT ;  /* 0x000000070d097212 */ /* 0x000fce00078efcff */
[----:B------:R-:W-:Y:S05]  /*0fa0*/  @!P0 BRA `(.L_x_29) ;  /* 0x00000000007c8947 */ /* 0x000fea0003800000 */
[----:B------:R-:W-:Y:S01]  /*0fb0*/  IMAD.MOV R7, RZ, RZ, -R5 ;  /* 0x000000ffff077224 */ /* 0x000fe200078e0a05 */
[----:B------:R-:W-:Y:S01]  /*0fc0*/  DMUL.RP R8, R38, R8 ;  /* 0x0000000826087228 */ /* 0x000fe20000008000 */
[----:B------:R-:W-:Y:S01]  /*0fd0*/  IMAD.MOV.U32 R6, RZ, RZ, RZ ;  /* 0x000000ffff067224 */ /* 0x000fe200078e00ff */
[----:B------:R-:W-:-:S05]  /*0fe0*/  IADD3 R5, PT, PT, -R5, -0x43300000, RZ ;  /* 0xbcd0000005057810 */ /* 0x000fca0007ffe1ff */
[----:B------:R-:W-:-:S03]  /*0ff0*/  DFMA R6, R34, -R6, R38 ;  /* 0x800000062206722b */ /* 0x000fc60000000026 */
[----:B------:R-:W-:-:S07]  /*1000*/  LOP3.LUT R13, R9, R13, RZ, 0x3c, !PT ;  /* 0x0000000d090d7212 */ /* 0x000fce00078e3cff */
[----:B------:R-:W-:-:S04]  /*1010*/  FSETP.NEU.AND P0, PT, |R7|, R5, PT ;  /* 0x000000050700720b */ /* 0x000fc80003f0d200 */
[----:B------:R-:W-:Y:S02]  /*1020*/  FSEL R34, R8, R34, !P0 ;  /* 0x0000002208227208 */ /* 0x000fe40004000000 */
[----:B------:R-:W-:Y:S01]  /*1030*/  FSEL R35, R13, R35, !P0 ;  /* 0x000000230d237208 */ /* 0x000fe20004000000 */
[----:B------:R-:W-:Y:S06]  /*1040*/  BRA `(.L_x_29) ;  /* 0x0000000000547947 */ /* 0x000fec0003800000 */
.L_x_28:
        /* <DEDUP_REMOVED lines=12> */
[----:B------:R-:W-:Y:S01]  /*1110*/  @!P0 IMAD.MOV.U32 R34, RZ, RZ, RZ ;  /* 0x000000ffff228224 */ /* 0x000fe200078e00ff */
[----:B------:R-:W-:-:S03]  /*1120*/  @P0 MOV R34, RZ ;  /* 0x000000ff00220202 */ /* 0x000fc60000000f00 */
[----:B------:R-:W-:Y:S01]  /*1130*/  @P0 IMAD.MOV.U32 R35, RZ, RZ, R5 ;  /* 0x000000ffff230224 */ /* 0x000fe200078e0005 */
[----:B------:R-:W-:Y:S06]  /*1140*/  BRA `(.L_x_29) ;  /* 0x0000000000147947 */ /* 0x000fec0003800000 */
.L_x_31:
[----:B------:R-:W-:Y:S01]  /*1150*/  LOP3.LUT R35, R13, 0x80000, RZ, 0xfc, !PT ;  /* 0x000800000d237812 */ /* 0x000fe200078efcff */
[----:B------:R-:W-:Y:S01]  /*1160*/  IMAD.MOV.U32 R34, RZ, RZ, R12 ;  /* 0x000000ffff227224 */ /* 0x000fe200078e000c */
[----:B------:R-:W-:Y:S06]  /*1170*/  BRA `(.L_x_29) ;  /* 0x0000000000087947 */ /* 0x000fec0003800000 */
.L_x_30:
[----:B------:R-:W-:Y:S01]  /*1180*/  LOP3.LUT R35, R11, 0x80000, RZ, 0xfc, !PT ;  /* 0x000800000b237812 */ /* 0x000fe200078efcff */
[----:B------:R-:W-:-:S07]  /*1190*/  IMAD.MOV.U32 R34, RZ, RZ, R10 ;  /* 0x000000ffff227224 */ /* 0x000fce00078e000a */
.L_x_29:
[----:B------:R-:W-:Y:S05]  /*11a0*/  BSYNC.RECONVERGENT B2 ;  /* 0x0000000000027941 */ /* 0x000fea0003800200 */
.L_x_27:
[----:B------:R-:W-:Y:S02]  /*11b0*/  IMAD.MOV.U32 R6, RZ, RZ, R0 ;  /* 0x000000ffff067224 */ /* 0x000fe400078e0000 */
[----:B------:R-:W-:-:S04]  /*11c0*/  IMAD.MOV.U32 R7, RZ, RZ, 0x0 ;  /* 0x00000000ff077424 */ /* 0x000fc800078e00ff */
[----:B------:R-:W-:Y:S05]  /*11d0*/  RET.REL.NODEC R6 `(_Z16computeForcesGpuPdS_S_) ;  /* 0xffffffec06887950 */ /* 0x000fea0003c3ffff */
        .weak           $__internal_2_$__cuda_sm20_dsqrt_rn_f64_mediumpath_v1
        .type           $__internal_2_$__cuda_sm20_dsqrt_rn_f64_mediumpath_v1,@function
        .size           $__internal_2_$__cuda_sm20_dsqrt_rn_f64_mediumpath_v1,(.L_x_69 - $__internal_2_$__cuda_sm20_dsqrt_rn_f64_mediumpath_v1)
$__internal_2_$__cuda_sm20_dsqrt_rn_f64_mediumpath_v1:
[----:B------:R-:W-:Y:S01]  /*11e0*/  ISETP.GE.U32.AND P0, PT, R15, -0x3400000, PT ;  /* 0xfcc000000f00780c */ /* 0x000fe20003f06070 */
[----:B------:R-:W-:Y:S01]  /*11f0*/  BSSY.RECONVERGENT B2, `(.L_x_32) ;  /* 0x0000025000027945 */ /* 0x000fe20003800200 */
[----:B------:R-:W-:Y:S01]  /*1200*/  MOV R34, R0 ;  /* 0x0000000000227202 */ /* 0x000fe20000000f00 */
[----:B------:R-:W-:-:S10]  /*1210*/  IMAD.MOV.U32 R35, RZ, RZ, R5 ;  /* 0x000000ffff237224 */ /* 0x000fd400078e0005 */
[----:B------:R-:W-:Y:S05]  /*1220*/  @!P0 BRA `(.L_x_33) ;  /* 0x0000000000208947 */ /* 0x000fea0003800000 */
[----:B------:R-:W-:-:S10]  /*1230*/  DFMA.RM R8, R8, R10, R34 ;  /* 0x0000000a0808722b */ /* 0x000fd40000004022 */
[----:B------:R-:W-:-:S05]  /*1240*/  IADD3 R10, P0, PT, R8, 0x1, RZ ;  /* 0x00000001080a7810 */ /* 0x000fca0007f1e0ff */
[----:B------:R-:W-:-:S06]  /*1250*/  IMAD.X R11, RZ, RZ, R9, P0 ;  /* 0x000000ffff0b7224 */ /* 0x000fcc00000e0609 */
[----:B------:R-:W-:-:S08]  /*1260*/  DFMA.RP R6, -R8, R10, R6 ;  /* 0x0000000a0806722b */ /* 0x000fd00000008106 */
[----:B------:R-:W-:-:S06]  /*1270*/  DSETP.GT.AND P0, PT, R6, RZ, PT ;  /* 0x000000ff0600722a */ /* 0x000fcc0003f04000 */
[----:B------:R-:W-:Y:S02]  /*1280*/  FSEL R8, R10, R8, P0 ;  /* 0x000000080a087208 */ /* 0x000fe40000000000 */
[----:B------:R-:W-:Y:S01]  /*1290*/  FSEL R9, R11, R9, P0 ;  /* 0x000000090b097208 */ /* 0x000fe20000000000 */
[----:B------:R-:W-:Y:S06]  /*12a0*/  BRA `(.L_x_34) ;  /* 0x0000000000647947 */ /* 0x000fec0003800000 */
.L_x_33:
[----:B------:R-:W-:-:S14]  /*12b0*/  DSETP.NE.AND P0, PT, R6, RZ, PT ;  /* 0x000000ff0600722a */ /* 0x000fdc0003f05000 */
[----:B------:R-:W-:Y:S05]  /*12c0*/  @!P0 BRA `(.L_x_35) ;  /* 0x0000000000588947 */ /* 0x000fea0003800000 */
[----:B------:R-:W-:-:S13]  /*12d0*/  ISETP.GE.AND P0, PT, R7, RZ, PT ;  /* 0x000000ff0700720c */ /* 0x000fda0003f06270 */
[----:B------:R-:W-:Y:S02]  /*12e0*/  @!P0 IMAD.MOV.U32 R8, RZ, RZ, 0x0 ;  /* 0x00000000ff088424 */ /* 0x000fe400078e00ff */
[----:B------:R-:W-:Y:S01]  /*12f0*/  @!P0 IMAD.MOV.U32 R9, RZ, RZ, -0x80000 ;  /* 0xfff80000ff098424 */ /* 0x000fe200078e00ff */
[----:B------:R-:W-:Y:S06]  /*1300*/  @!P0 BRA `(.L_x_34) ;  /* 0x00000000004c8947 */ /* 0x000fec0003800000 */
[----:B------:R-:W-:-:S13]  /*1310*/  ISETP.GT.AND P0, PT, R7, 0x7fefffff, PT ;  /* 0x7fefffff0700780c */ /* 0x000fda0003f04270 */
[----:B------:R-:W-:Y:S05]  /*1320*/  @P0 BRA `(.L_x_35) ;  /* 0x0000000000400947 */ /* 0x000fea0003800000 */
[----:B------:R-:W-:Y:S01]  /*1330*/  DMUL R6, R6, 8.11296384146066816958e+31 ;  /* 0x4690000006067828 */ /* 0x000fe20000000000 */
[----:B------:R-:W-:Y:S01]  /*1340*/  IMAD.MOV.U32 R8, RZ, RZ, RZ ;  /* 0x000000ffff087224 */ /* 0x000fe200078e00ff */
[----:B------:R-:W-:Y:S01]  /*1350*/  MOV R10, 0x0 ;  /* 0x00000000000a7802 */ /* 0x000fe20000000f00 */
[----:B------:R-:W-:-:S03]  /*1360*/  IMAD.MOV.U32 R11, RZ, RZ, 0x3fd80000 ;  /* 0x3fd80000ff0b7424 */ /* 0x000fc600078e00ff */
[----:B------:R-:W0:Y:S02]  /*1370*/  MUFU.RSQ64H R9, R7 ;  /* 0x0000000700097308 */ /* 0x000e240000001c00 */
[----:B0-----:R-:W-:-:S08]  /*1380*/  DMUL R34, R8, R8 ;  /* 0x0000000808227228 */ /* 0x001fd00000000000 */
[----:B------:R-:W-:-:S08]  /*1390*/  DFMA R34, R6, -R34, 1 ;  /* 0x3ff000000622742b */ /* 0x000fd00000000822 */
[----:B------:R-:W-:Y:S02]  /*13a0*/  DFMA R10, R34, R10, 0.5 ;  /* 0x3fe00000220a742b */ /* 0x000fe4000000000a */
[----:B------:R-:W-:-:S08]  /*13b0*/  DMUL R34, R8, R34 ;  /* 0x0000002208227228 */ /* 0x000fd00000000000 */
[----:B------:R-:W-:-:S08]  /*13c0*/  DFMA R10, R10, R34, R8 ;  /* 0x000000220a0a722b */ /* 0x000fd00000000008 */
[----:B------:R-:W-:Y:S02]  /*13d0*/  DMUL R8, R6, R10 ;  /* 0x0000000a06087228 */ /* 0x000fe40000000000 */
[----:B------:R-:W-:-:S06]  /*13e0*/  VIADD R11, R11, 0xfff00000 ;  /* 0xfff000000b0b7836 */ /* 0x000fcc0000000000 */
[----:B------:R-:W-:-:S08]  /*13f0*/  DFMA R34, R8, -R8, R6 ;  /* 0x800000080822722b */ /* 0x000fd00000000006 */
[----:B------:R-:W-:-:S10]  /*1400*/  DFMA R8, R10, R34, R8 ;  /* 0x000000220a08722b */ /* 0x000fd40000000008 */
[----:B------:R-:W-:Y:S01]  /*1410*/  VIADD R9, R9, 0xfcb00000 ;  /* 0xfcb0000009097836 */ /* 0x000fe20000000000 */
[----:B------:R-:W-:Y:S06]  /*1420*/  BRA `(.L_x_34) ;  /* 0x0000000000047947 */ /* 0x000fec0003800000 */
.L_x_35:
[----:B------:R-:W-:-:S11]  /*1430*/  DADD R8, R6, R6 ;  /* 0x0000000006087229 */ /* 0x000fd60000000006 */
.L_x_34:
[----:B------:R-:W-:Y:S05]  /*1440*/  BSYNC.RECONVERGENT B2 ;  /* 0x0000000000027941 */ /* 0x000fea0003800200 */
.L_x_32:
[----:B------:R-:W-:-:S04]  /*1450*/  IMAD.MOV.U32 R15, RZ, RZ, 0x0 ;  /* 0x00000000ff0f7424 */ /* 0x000fc800078e00ff */
[----:B------:R-:W-:Y:S05]  /*1460*/  RET.REL.NODEC R14 `(_Z16computeForcesGpuPdS_S_) ;  /* 0xffffffe80ee47950 */ /* 0x000fea0003c3ffff */
.L_x_36:
        /* <DEDUP_REMOVED lines=9> */
.L_x_69:


//--------------------- .text._Z22initializeCurandStatesP17curandStateXORWOWm --------------------------
	.section	.text._Z22initializeCurandStatesP17curandStateXORWOWm,"ax",@progbits
	.align	128
        .global         _Z22initializeCurandStatesP17curandStateXORWOWm
        .type           _Z22initializeCurandStatesP17curandStateXORWOWm,@function
        .size           _Z22initializeCurandStatesP17curandStateXORWOWm,(.L_x_76 - _Z22initializeCurandStatesP17curandStateXORWOWm)
        .other          _Z22initializeCurandStatesP17curandStateXORWOWm,@"STO_CUDA_ENTRY STV_DEFAULT"
_Z22initializeCurandStatesP17curandStateXORWOWm:
.text._Z22initializeCurandStatesP17curandStateXORWOWm:
        /* <DEDUP_REMOVED lines=9> */
[----:B------:R-:W-:Y:S01]  /*0090*/  ISETP.NE.AND P0, PT, R13, RZ, PT ;  /* 0x000000ff0d00720c */ /* 0x000fe20003f05270 */
[----:B------:R-:W-:Y:S05]  /*00a0*/  BSSY.RECONVERGENT B0, `(.L_x_37) ;  /* 0x00000e1000007945 */ /* 0x000fea0003800200 */
[----:B------:R-:W2:Y:S01]  /*00b0*/  LDC.64 R6, c[0x0][0x380] ;  /* 0x0000e000ff067b82 */ /* 0x000ea20000000a00 */
[----:B0-----:R-:W-:Y:S02]  /*00c0*/  LOP3.LUT R0, R2, 0xaad26b49, RZ, 0x3c, !PT ;  /* 0xaad26b4902007812 */ /* 0x001fe400078e3cff */
[----:B------:R-:W-:-:S03]  /*00d0*/  LOP3.LUT R2, R3, 0xf7dcefdd, RZ, 0x3c, !PT ;  /* 0xf7dcefdd03027812 */ /* 0x000fc600078e3cff */
[----:B------:R-:W-:Y:S02]  /*00e0*/  IMAD R0, R0, 0x4182bed5, RZ ;  /* 0x4182bed500007824 */ /* 0x000fe400078e02ff */
[----:B------:R-:W-:Y:S02]  /*00f0*/  IMAD R3, R2, -0x658354e5, RZ ;  /* 0x9a7cab1b02037824 */ /* 0x000fe400078e02ff */
[----:B--2---:R-:W-:Y:S01]  /*0100*/  IMAD.WIDE R6, R13, 0x30, R6 ;  /* 0x000000300d067825 */ /* 0x004fe200078e0206 */
[C---:B------:R-:W-:Y:S02]  /*0110*/  LOP3.LUT R8, R0.reuse, 0x159a55e5, RZ, 0x3c, !PT ;  /* 0x159a55e500087812 */ /* 0x040fe400078e3cff */
[C---:B------:R-:W-:Y:S01]  /*0120*/  IADD3 R4, PT, PT, R0.reuse, 0x64f0c9, R3 ;  /* 0x0064f0c900047810 */ /* 0x040fe20007ffe003 */
[C---:B------:R-:W-:Y:S01]  /*0130*/  VIADD R5, R0.reuse, 0x75bcd15 ;  /* 0x075bcd1500057836 */ /* 0x040fe20000000000 */
[----:B------:R-:W-:Y:S01]  /*0140*/  LOP3.LUT R10, R3, 0x5491333, RZ, 0x3c, !PT ;  /* 0x05491333030a7812 */ /* 0x000fe200078e3cff */
[----:B------:R-:W-:-:S02]  /*0150*/  VIADD R11, R0, 0x583f19 ;  /* 0x00583f19000b7836 */ /* 0x000fc40000000000 */
[----:B------:R-:W-:Y:S01]  /*0160*/  VIADD R9, R3, 0x1f123bb5 ;  /* 0x1f123bb503097836 */ /* 0x000fe20000000000 */
[----:B-1----:R0:W-:Y:S04]  /*0170*/  STG.E.64 desc[UR4][R6.64], R4 ;  /* 0x0000000406007986 */ /* 0x0021e8000c101b04 */
[----:B------:R0:W-:Y:S04]  /*0180*/  STG.E.64 desc[UR4][R6.64+0x8], R8 ;  /* 0x0000080806007986 */ /* 0x0001e8000c101b04 */
[----:B------:R0:W-:Y:S01]  /*0190*/  STG.E.64 desc[UR4][R6.64+0x10], R10 ;  /* 0x0000100a06007986 */ /* 0x0001e2000c101b04 */
[----:B------:R-:W-:Y:S05]  /*01a0*/  @!P0 BRA `(.L_x_38) ;  /* 0x0000000c00408947 */ /* 0x000fea0003800000 */
[----:B------:R-:W-:Y:S01]  /*01b0*/  SHF.R.S32.HI R0, RZ, 0x1f, R13 ;  /* 0x0000001fff007819 */ /* 0x000fe2000001140d */
[----:B------:R-:W-:-:S07]  /*01c0*/  IMAD.MOV.U32 R12, RZ, RZ, RZ ;  /* 0x000000ffff0c7224 */ /* 0x000fce00078e00ff */
.L_x_44:
[----:B-1----:R-:W-:Y:S01]  /*01d0*/  LOP3.LUT R2, R13, 0x3, RZ, 0xc0, !PT ;  /* 0x000000030d027812 */ /* 0x002fe200078ec0ff */
[----:B------:R-:W-:Y:S03]  /*01e0*/  BSSY.RECONVERGENT B1, `(.L_x_39) ;  /* 0x00000c6000017945 */ /* 0x000fe60003800200 */
[----:B------:R-:W-:-:S04]  /*01f0*/  ISETP.NE.U32.AND P0, PT, R2, RZ, PT ;  /* 0x000000ff0200720c */ /* 0x000fc80003f05070 */
[----:B------:R-:W-:-:S13]  /*0200*/  ISETP.NE.AND.EX P0, PT, RZ, RZ, PT, P0 ;  /* 0x000000ffff00720c */ /* 0x000fda0003f05300 */
[----:B------:R-:W-:Y:S05]  /*0210*/  @!P0 BRA `(.L_x_40) ;  /* 0x0000000c00088947 */ /* 0x000fea0003800000 */
[----:B0-----:R-:W0:Y:S01]  /*0220*/  LDC.64 R8, c[0x4][RZ] ;  /* 0x01000000ff087b82 */ /* 0x001e220000000a00 */
[----:B------:R-:W-:Y:S02]  /*0230*/  IMAD.MOV.U32 R14, RZ, RZ, RZ ;  /* 0x000000ffff0e7224 */ /* 0x000fe400078e00ff */
[----:B0-----:R-:W-:-:S07]  /*0240*/  IMAD.WIDE.U32 R8, R12, 0xc80, R8 ;  /* 0x00000c800c087825 */ /* 0x001fce00078e0008 */
.L_x_43:
[----:B-1----:R-:W-:Y:S01]  /*0250*/  IMAD.MOV.U32 R15, RZ, RZ, RZ ;  /* 0x000000ffff0f7224 */ /* 0x002fe200078e00ff */
[----:B------:R-:W-:Y:S01]  /*0260*/  CS2R R2, SRZ ;  /* 0x0000000000027805 */ /* 0x000fe2000001ff00 */
[----:B------:R-:W-:Y:S01]  /*0270*/  IMAD.MOV.U32 R17, RZ, RZ, RZ ;  /* 0x000000ffff117224 */ /* 0x000fe200078e00ff */
[----:B------:R-:W-:-:S07]  /*0280*/  CS2R R4, SRZ ;  /* 0x0000000000047805 */ /* 0x000fce000001ff00 */
.L_x_42:
[----:B------:R-:W-:-:S05]  /*0290*/  IMAD.WIDE.U32 R10, R17, 0x4, R6 ;  /* 0x00000004110a7825 */ /* 0x000fca00078e0006 */
[----:B------:R0:W5:Y:S01]  /*02a0*/  LDG.E R16, desc[UR4][R10.64+0x4] ;  /* 0x000004040a107981 */ /* 0x000162000c1e1900 */
[----:B------:R-:W-:-:S07]  /*02b0*/  IMAD.MOV.U32 R19, RZ, RZ, RZ ;  /* 0x000000ffff137224 */ /* 0x000fce00078e00ff */
.L_x_41:
[----:B-----5:R-:W-:Y:S01]  /*02c0*/  SHF.R.U32.HI R24, RZ, R19, R16 ;  /* 0x00000013ff187219 */ /* 0x020fe20000011610 */
[----:B0-----:R-:W-:-:S03]  /*02d0*/  IMAD.SHL.U32 R10, R17, 0x20, RZ ;  /* 0x00000020110a7824 */ /* 0x001fc600078e00ff */
[----:B------:R-:W-:Y:S01]  /*02e0*/  LOP3.LUT R11, R24, 0x1, RZ, 0xc0, !PT ;  /* 0x00000001180b7812 */ /* 0x000fe200078ec0ff */
[----:B------:R-:W-:-:S03]  /*02f0*/  IMAD.IADD R10, R10, 0x1, R19 ;  /* 0x000000010a0a7824 */ /* 0x000fc600078e0213 */
[----:B------:R-:W-:Y:S01]  /*0300*/  ISETP.NE.U32.AND P0, PT, R11, 0x1, PT ;  /* 0x000000010b00780c */ /* 0x000fe20003f05070 */
[----:B------:R-:W-:-:S03]  /*0310*/  IMAD R11, R10, 0x5, RZ ;  /* 0x000000050a0b7824 */ /* 0x000fc600078e02ff */
[----:B------:R-:W-:Y:S01]  /*0320*/  R2P PR, R24, 0x7e ;  /* 0x0000007e18007804 */ /* 0x000fe20000000000 */
[----:B------:R-:W-:-:S08]  /*0330*/  IMAD.WIDE.U32 R10, R11, 0x4, R8 ;  /* 0x000000040b0a7825 */ /* 0x000fd000078e0008 */
[----:B------:R-:W2:Y:S04]  /*0340*/  @!P0 LDG.E R18, desc[UR4][R10.64] ;  /* 0x000000040a128981 */ /* 0x000ea8000c1e1900 */
[----:B------:R-:W3:Y:S04]  /*0350*/  @!P0 LDG.E R20, desc[UR4][R10.64+0x10] ;  /* 0x000010040a148981 */ /* 0x000ee8000c1e1900 */
[----:B------:R-:W4:Y:S04]  /*0360*/  @P1 LDG.E R22, desc[UR4][R10.64+0x14] ;  /* 0x000014040a161981 */ /* 0x000f28000c1e1900 */
[----:B------:R-:W4:Y:S04]  /*0370*/  @P2 LDG.E R26, desc[UR4][R10.64+0x28] ;  /* 0x000028040a1a2981 */ /* 0x000f28000c1e1900 */
[----:B------:R-:W4:Y:S04]  /*0380*/  @!P0 LDG.E R21, desc[UR4][R10.64+0x4] ;  /* 0x000004040a158981 */ /* 0x000f28000c1e1900 */
[----:B------:R-:W4:Y:S04]  /*0390*/  @!P0 LDG.E R23, desc[UR4][R10.64+0xc] ;  /* 0x00000c040a178981 */ /* 0x000f28000c1e1900 */
[----:B------:R-:W4:Y:S04]  /*03a0*/  @P1 LDG.E R25, desc[UR4][R10.64+0x18] ;  /* 0x000018040a191981 */ /* 0x000f28000c1e1900 */
[----:B------:R-:W4:Y:S04]  /*03b0*/  @P3 LDG.E R28, desc[UR4][R10.64+0x3c] ;  /* 0x00003c040a1c3981 */ /* 0x000f28000c1e1900 */
[----:B------:R-:W4:Y:S01]  /*03c0*/  @P6 LDG.E R27, desc[UR4][R10.64+0x7c] ;  /* 0x00007c040a1b6981 */ /* 0x000f22000c1e1900 */
[----:B--2---:R-:W-:-:S03]  /*03d0*/  @!P0 LOP3.LUT R15, R15, R18, RZ, 0x3c, !PT ;  /* 0x000000120f0f8212 */ /* 0x004fc600078e3cff */
[----:B------:R-:W2:Y:S01]  /*03e0*/  @!P0 LDG.E R18, desc[UR4][R10.64+0x8] ;  /* 0x000008040a128981 */ /* 0x000ea2000c1e1900 */
[----:B---3--:R-:W-:-:S03]  /*03f0*/  @!P0 LOP3.LUT R3, R3, R20, RZ, 0x3c, !PT ;  /* 0x0000001403038212 */ /* 0x008fc600078e3cff */
[----:B------:R-:W3:Y:S01]  /*0400*/  @P1 LDG.E R20, desc[UR4][R10.64+0x24] ;  /* 0x000024040a141981 */ /* 0x000ee2000c1e1900 */
[----:B----4-:R-:W-:-:S03]  /*0410*/  @P1 LOP3.LUT R15, R15, R22, RZ, 0x3c, !PT ;  /* 0x000000160f0f1212 */ /* 0x010fc600078e3cff */
[----:B------:R-:W4:Y:S01]  /*0420*/  @P2 LDG.E R22, desc[UR4][R10.64+0x38] ;  /* 0x000038040a162981 */ /* 0x000f22000c1e1900 */
[----:B------:R-:W-:-:S03]  /*0430*/  @P2 LOP3.LUT R15, R15, R26, RZ, 0x3c, !PT ;  /* 0x0000001a0f0f2212 */ /* 0x000fc600078e3cff */
[----:B------:R-:W4:Y:S01]  /*0440*/  @P4 LDG.E R26, desc[UR4][R10.64+0x50] ;  /* 0x000050040a1a4981 */ /* 0x000f22000c1e1900 */
[----:B------:R-:W-:-:S03]  /*0450*/  @!P0 LOP3.LUT R4, R4, R21, RZ, 0x3c, !PT ;  /* 0x0000001504048212 */ /* 0x000fc600078e3cff */
[----:B------:R-:W4:Y:S01]  /*0460*/  @P1 LDG.E R21, desc[UR4][R10.64+0x20] ;  /* 0x000020040a151981 */ /* 0x000f22000c1e1900 */
[----:B------:R-:W-:-:S03]  /*0470*/  @!P0 LOP3.LUT R2, R2, R23, RZ, 0x3c, !PT ;  /* 0x0000001702028212 */ /* 0x000fc600078e3cff */
[----:B------:R-:W4:Y:S01]  /*0480*/  @P2 LDG.E R23, desc[UR4][R10.64+0x2c] ;  /* 0x00002c040a172981 */ /* 0x000f22000c1e1900 */
[----:B------:R-:W-:-:S03]  /*0490*/  @P1 LOP3.LUT R4, R4, R25, RZ, 0x3c, !PT ;  /* 0x0000001904041212 */ /* 0x000fc600078e3cff */
[----:B------:R-:W4:Y:S01]  /*04a0*/  @P2 LDG.E R25, desc[UR4][R10.64+0x34] ;  /* 0x000034040a192981 */ /* 0x000f22000c1e1900 */
[----:B--2---:R-:W-:-:S03]  /*04b0*/  @!P0 LOP3.LUT R5, R5, R18, RZ, 0x3c, !PT ;  /* 0x0000001205058212 */ /* 0x004fc600078e3cff */
[----:B------:R-:W2:Y:S01]  /*04c0*/  @P1 LDG.E R18, desc[UR4][R10.64+0x1c] ;  /* 0x00001c040a121981 */ /* 0x000ea2000c1e1900 */
[----:B---3--:R-:W-:-:S03]  /*04d0*/  @P1 LOP3.LUT R3, R3, R20, RZ, 0x3c, !PT ;  /* 0x0000001403031212 */ /* 0x008fc600078e3cff */
[----:B------:R-:W3:Y:S01]  /*04e0*/  @P2 LDG.E R20, desc[UR4][R10.64+0x30] ;  /* 0x000030040a142981 */ /* 0x000ee2000c1e1900 */
[----:B----4-:R-:W-:-:S03]  /*04f0*/  @P2 LOP3.LUT R3, R3, R22, RZ, 0x3c, !PT ;  /* 0x0000001603032212 */ /* 0x010fc600078e3cff */
[----:B------:R-:W4:Y:S01]  /*0500*/  @P3 LDG.E R22, desc[UR4][R10.64+0x4c] ;  /* 0x00004c040a163981 */ /* 0x000f22000c1e1900 */
[----:B------:R-:W-:-:S04]  /*0510*/  @P3 LOP3.LUT R15, R15, R28, RZ, 0x3c, !PT ;  /* 0x0000001c0f0f3212 */ /* 0x000fc800078e3cff */
[----:B------:R-:W-:Y:S02]  /*0520*/  @P4 LOP3.LUT R15, R15, R26, RZ, 0x3c, !PT ;  /* 0x0000001a0f0f4212 */ /* 0x000fe400078e3cff */
[----:B------:R-:W-:Y:S01]  /*0530*/  @P1 LOP3.LUT R2, R2, R21, RZ, 0x3c, !PT ;  /* 0x0000001502021212 */ /* 0x000fe200078e3cff */
[----:B------:R-:W4:Y:S04]  /*0540*/  @P5 LDG.E R26, desc[UR4][R10.64+0x64] ;  /* 0x000064040a1a5981 */ /* 0x000f28000c1e1900 */
[----:B------:R-:W4:Y:S01]  /*0550*/  @P3 LDG.E R21, desc[UR4][R10.64+0x40] ;  /* 0x000040040a153981 */ /* 0x000f22000c1e1900 */
[----:B------:R-:W-:Y:S02]  /*0560*/  @P2 LOP3.LUT R4, R4, R23, RZ, 0x3c, !PT ;  /* 0x0000001704042212 */ /* 0x000fe400078e3cff */
[----:B------:R-:W-:Y:S01]  /*0570*/  @P2 LOP3.LUT R2, R2, R25, RZ, 0x3c, !PT ;  /* 0x0000001902022212 */ /* 0x000fe200078e3cff */
[----:B------:R-:W4:Y:S04]  /*0580*/  @P3 LDG.E R23, desc[UR4][R10.64+0x48] ;  /* 0x000048040a173981 */ /* 0x000f28000c1e1900 */
[----:B------:R-:W4:Y:S01]  /*0590*/  @P4 LDG.E R25, desc[UR4][R10.64+0x54] ;  /* 0x000054040a194981 */ /* 0x000f22000c1e1900 */
[----:B--2---:R-:W-:-:S03]  /*05a0*/  @P1 LOP3.LUT R5, R5, R18, RZ, 0x3c, !PT ;  /* 0x0000001205051212 */ /* 0x004fc600078e3cff */
[----:B------:R-:W2:Y:S01]  /*05b0*/  @P3 LDG.E R18, desc[UR4][R10.64+0x44] ;  /* 0x000044040a123981 */ /* 0x000ea2000c1e1900 */
[----:B---3--:R-:W-:-:S03]  /*05c0*/  @P2 LOP3.LUT R5, R5, R20, RZ, 0x3c, !PT ;  /* 0x0000001405052212 */ /* 0x008fc600078e3cff */
[----:B------:R-:W3:Y:S01]  /*05d0*/  @P4 LDG.E R20, desc[UR4][R10.64+0x58] ;  /* 0x000058040a144981 */ /* 0x000ee2000c1e1900 */
[----:B----4-:R-:W-:-:S03]  /*05e0*/  @P3 LOP3.LUT R3, R3, R22, RZ, 0x3c, !PT ;  /* 0x0000001603033212 */ /* 0x010fc600078e3cff */
[----:B------:R-:W4:Y:S01]  /*05f0*/  @P4 LDG.E R22, desc[UR4][R10.64+0x60] ;  /* 0x000060040a164981 */ /* 0x000f22000c1e1900 */
[----:B------:R-:W-:Y:S02]  /*0600*/  LOP3.LUT P0, RZ, R24, 0x80, RZ, 0xc0, !PT ;  /* 0x0000008018ff7812 */ /* 0x000fe4000780c0ff */
[----:B------:R-:W-:Y:S02]  /*0610*/  @P5 LOP3.LUT R15, R15, R26, RZ, 0x3c, !PT ;  /* 0x0000001a0f0f5212 */ /* 0x000fe400078e3cff */
[----:B------:R-:W4:Y:S01]  /*0620*/  @P6 LDG.E R26, desc[UR4][R10.64+0x78] ;  /* 0x000078040a1a6981 */ /* 0x000f22000c1e1900 */
[----:B------:R-:W-:-:S03]  /*0630*/  @P3 LOP3.LUT R4, R4, R21, RZ, 0x3c, !PT ;  /* 0x0000001504043212 */ /* 0x000fc600078e3cff */
[----:B------:R-:W4:Y:S01]  /*0640*/  @P4 LDG.E R21, desc[UR4][R10.64+0x5c] ;  /* 0x00005c040a154981 */ /* 0x000f22000c1e1900 */
[----:B------:R-:W-:-:S03]  /*0650*/  @P3 LOP3.LUT R2, R2, R23, RZ, 0x3c, !PT ;  /* 0x0000001702023212 */ /* 0x000fc600078e3cff */
[----:B------:R-:W4:Y:S01]  /*0660*/  @P5 LDG.E R23, desc[UR4][R10.64+0x68] ;  /* 0x000068040a175981 */ /* 0x000f22000c1e1900 */
[----:B------:R-:W-:-:S03]  /*0670*/  @P4 LOP3.LUT R4, R4, R25, RZ, 0x3c, !PT ;  /* 0x0000001904044212 */ /* 0x000fc600078e3cff */
[----:B------:R-:W4:Y:S01]  /*0680*/  @P5 LDG.E R25, desc[UR4][R10.64+0x70] ;  /* 0x000070040a195981 */ /* 0x000f22000c1e1900 */
[----:B--2---:R-:W-:-:S03]  /*0690*/  @P3 LOP3.LUT R5, R5, R18, RZ, 0x3c, !PT ;  /* 0x0000001205053212 */ /* 0x004fc600078e3cff */
[----:B------:R-:W2:Y:S01]  /*06a0*/  @P5 LDG.E R18, desc[UR4][R10.64+0x6c] ;  /* 0x00006c040a125981 */ /* 0x000ea2000c1e1900 */
[----:B---3--:R-:W-:-:S03]  /*06b0*/  @P4 LOP3.LUT R5, R5, R20, RZ, 0x3c, !PT ;  /* 0x0000001405054212 */ /* 0x008fc600078e3cff */
[----:B------:R-:W3:Y:S01]  /*06c0*/  @P5 LDG.E R20, desc[UR4][R10.64+0x74] ;  /* 0x000074040a145981 */ /* 0x000ee2000c1e1900 */
[----:B----4-:R-:W-:-:S03]  /*06d0*/  @P4 LOP3.LUT R3, R3, R22, RZ, 0x3c, !PT ;  /* 0x0000001603034212 */ /* 0x010fc600078e3cff */
[----:B------:R-:W4:Y:S01]  /*06e0*/  @P0 LDG.E R22, desc[UR4][R10.64+0x8c] ;  /* 0x00008c040a160981 */ /* 0x000f22000c1e1900 */
[----:B------:R-:W-:-:S03]  /*06f0*/  @P6 LOP3.LUT R15, R15, R26, RZ, 0x3c, !PT ;  /* 0x0000001a0f0f6212 */ /* 0x000fc600078e3cff */
        /* <DEDUP_REMOVED lines=13> */
[----:B------:R-:W-:Y:S02]  /*07d0*/  @P6 LOP3.LUT R4, R4, R27, RZ, 0x3c, !PT ;  /* 0x0000001b04046212 */ /* 0x000fe400078e3cff */
[----:B------:R-:W-:Y:S02]  /*07e0*/  @P6 LOP3.LUT R2, R2, R21, RZ, 0x3c, !PT ;  /* 0x0000001502026212 */ /* 0x000fe400078e3cff */
[----:B------:R-:W-:Y:S02]  /*07f0*/  @P0 LOP3.LUT R4, R4, R23, RZ, 0x3c, !PT ;  /* 0x0000001704040212 */ /* 0x000fe400078e3cff */
[----:B------:R-:W-:Y:S02]  /*0800*/  @P0 LOP3.LUT R2, R2, R25, RZ, 0x3c, !PT ;  /* 0x0000001902020212 */ /* 0x000fe400078e3cff */
[----:B--2---:R-:W-:Y:S02]  /*0810*/  @P6 LOP3.LUT R5, R5, R18, RZ, 0x3c, !PT ;  /* 0x0000001205056212 */ /* 0x004fe400078e3cff */
[----:B---3--:R-:W-:-:S02]  /*0820*/  @P6 LOP3.LUT R3, R3, R20, RZ, 0x3c, !PT ;  /* 0x0000001403036212 */ /* 0x008fc400078e3cff */
[----:B----4-:R-:W-:Y:S02]  /*0830*/  @P0 LOP3.LUT R5, R5, R22, RZ, 0x3c, !PT ;  /* 0x0000001605050212 */ /* 0x010fe400078e3cff */
[----:B------:R-:W-:Y:S02]  /*0840*/  @P0 LOP3.LUT R3, R3, R26, RZ, 0x3c, !PT ;  /* 0x0000001a03030212 */ /* 0x000fe400078e3cff */
[----:B------:R-:W-:-:S13]  /*0850*/  R2P PR, R24.B1, 0x7f ;  /* 0x0000007f18007804 */ /* 0x000fda0000001000 */
[----:B------:R-:W2:Y:S04]  /*0860*/  @P0 LDG.E R18, desc[UR4][R10.64+0xa0] ;  /* 0x0000a0040a120981 */ /* 0x000ea8000c1e1900 */
[----:B------:R-:W3:Y:S04]  /*0870*/  @P1 LDG.E R22, desc[UR4][R10.64+0xb4] ;  /* 0x0000b4040a161981 */ /* 0x000ee8000c1e1900 */
[----:B------:R-:W4:Y:S04]  /*0880*/  @P2 LDG.E R26, desc[UR4][R10.64+0xc8] ;  /* 0x0000c8040a1a2981 */ /* 0x000f28000c1e1900 */
[----:B------:R-:W4:Y:S04]  /*0890*/  @P3 LDG.E R28, desc[UR4][R10.64+0xdc] ;  /* 0x0000dc040a1c3981 */ /* 0x000f28000c1e1900 */
[----:B------:R-:W4:Y:S04]  /*08a0*/  @P0 LDG.E R23, desc[UR4][R10.64+0xa4] ;  /* 0x0000a4040a170981 */ /* 0x000f28000c1e1900 */
[----:B------:R-:W4:Y:S04]  /*08b0*/  @P0 LDG.E R20, desc[UR4][R10.64+0xa8] ;  /* 0x0000a8040a140981 */ /* 0x000f28000c1e1900 */
[----:B------:R-:W4:Y:S04]  /*08c0*/  @P4 LDG.E R25, desc[UR4][R10.64+0xf0] ;  /* 0x0000f0040a194981 */ /* 0x000f28000c1e1900 */
        /* <DEDUP_REMOVED lines=21> */
[----:B------:R-:W-:Y:S02]  /*0a20*/  LOP3.LUT P0, RZ, R24, 0x8000, RZ, 0xc0, !PT ;  /* 0x0000800018ff7812 */ /* 0x000fe4000780c0ff */
[----:B----4-:R-:W-:Y:S01]  /*0a30*/  @P5 LOP3.LUT R15, R15, R26, RZ, 0x3c, !PT ;  /* 0x0000001a0f0f5212 */ /* 0x010fe200078e3cff */
[----:B------:R-:W4:Y:S04]  /*0a40*/  @P3 LDG.E R24, desc[UR4][R10.64+0xe4] ;  /* 0x0000e4040a183981 */ /* 0x000f28000c1e1900 */
[----:B------:R-:W2:Y:S01]  /*0a50*/  @P6 LDG.E R26, desc[UR4][R10.64+0x118] ;  /* 0x000118040a1a6981 */ /* 0x000ea2000c1e1900 */
        /* <DEDUP_REMOVED lines=8> */
[----:B---3--:R-:W-:-:S03]  /*0ae0*/  @P2 LOP3.LUT R3, R3, R22, RZ, 0x3c, !PT ;  /* 0x0000001603032212 */ /* 0x008fc600078e3cff */
[----:B------:R-:W3:Y:S01]  /*0af0*/  @P4 LDG.E R22, desc[UR4][R10.64+0x100] ;  /* 0x000100040a164981 */ /* 0x000ee2000c1e1900 */
[----:B--2---:R-:W-:-:S03]  /*0b00*/  @P6 LOP3.LUT R15, R15, R26, RZ, 0x3c, !PT ;  /* 0x0000001a0f0f6212 */ /* 0x004fc600078e3cff */
[----:B------:R-:W2:Y:S01]  /*0b10*/  @P0 LDG.E R26, desc[UR4][R10.64+0x12c] ;  /* 0x00012c040a1a0981 */ /* 0x000ea2000c1e1900 */
[----:B----4-:R-:W-:-:S03]  /*0b20*/  @P2 LOP3.LUT R2, R2, R23, RZ, 0x3c, !PT ;  /* 0x0000001702022212 */ /* 0x010fc600078e3cff */
[----:B------:R-:W4:Y:S01]  /*0b30*/  @P4 LDG.E R23, desc[UR4][R10.64+0xfc] ;  /* 0x0000fc040a174981 */ /* 0x000f22000c1e1900 */
[----:B------:R-:W-:-:S03]  /*0b40*/  @P2 LOP3.LUT R5, R5, R20, RZ, 0x3c, !PT ;  /* 0x0000001405052212 */ /* 0x000fc600078e3cff */
[----:B------:R-:W4:Y:S01]  /*0b50*/  @P4 LDG.E R20, desc[UR4][R10.64+0xf8] ;  /* 0x0000f8040a144981 */ /* 0x000f22000c1e1900 */
[----:B------:R-:W-:Y:S02]  /*0b60*/  @P3 LOP3.LUT R2, R2, R27, RZ, 0x3c, !PT ;  /* 0x0000001b02023212 */ /* 0x000fe400078e3cff */
[----:B------:R-:W-:Y:S01]  /*0b70*/  @P3 LOP3.LUT R4, R4, R25, RZ, 0x3c, !PT ;  /* 0x0000001904043212 */ /* 0x000fe200078e3cff */
[----:B------:R-:W4:Y:S01]  /*0b80*/  @P5 LDG.E R27, desc[UR4][R10.64+0x110] ;  /* 0x000110040a1b5981 */ /* 0x000f22000c1e1900 */
[----:B------:R-:W-:-:S03]  /*0b90*/  @P3 LOP3.LUT R5, R5, R24, RZ, 0x3c, !PT ;  /* 0x0000001805053212 */ /* 0x000fc600078e3cff */
[----:B------:R-:W4:Y:S04]  /*0ba0*/  @P5 LDG.E R25, desc[UR4][R10.64+0x108] ;  /* 0x000108040a195981 */ /* 0x000f28000c1e1900 */
        /* <DEDUP_REMOVED lines=19> */
[----:B------:R-:W-:-:S05]  /*0ce0*/  VIADD R19, R19, 0x10 ;  /* 0x0000001013137836 */ /* 0x000fca0000000000 */
[----:B------:R-:W-:Y:S02]  /*0cf0*/  ISETP.NE.AND P1, PT, R19, 0x20, PT ;  /* 0x000000201300780c */ /* 0x000fe40003f25270 */
[----:B------:R-:W-:Y:S02]  /*0d00*/  @P5 LOP3.LUT R3, R3, R18, RZ, 0x3c, !PT ;  /* 0x0000001203035212 */ /* 0x000fe400078e3cff */
[----:B------:R-:W-:Y:S02]  /*0d10*/  @P6 LOP3.LUT R4, R4, R21, RZ, 0x3c, !PT ;  /* 0x0000001504046212 */ /* 0x000fe400078e3cff */
[----:B---3--:R-:W-:-:S04]  /*0d20*/  @P6 LOP3.LUT R3, R3, R22, RZ, 0x3c, !PT ;  /* 0x0000001603036212 */ /* 0x008fc800078e3cff */
[----:B--2---:R-:W-:Y:S02]  /*0d30*/  @P0 LOP3.LUT R3, R3, R26, RZ, 0x3c, !PT ;  /* 0x0000001a03030212 */ /* 0x004fe400078e3cff */
[----:B----4-:R-:W-:Y:S02]  /*0d40*/  @P6 LOP3.LUT R2, R2, R23, RZ, 0x3c, !PT ;  /* 0x0000001702026212 */ /* 0x010fe400078e3cff */
[----:B------:R-:W-:Y:S02]  /*0d50*/  @P6 LOP3.LUT R5, R5, R20, RZ, 0x3c, !PT ;  /* 0x0000001405056212 */ /* 0x000fe400078e3cff */
[----:B------:R-:W-:Y:S02]  /*0d60*/  @P0 LOP3.LUT R2, R2, R27, RZ, 0x3c, !PT ;  /* 0x0000001b02020212 */ /* 0x000fe400078e3cff */
[----:B------:R-:W-:Y:S02]  /*0d70*/  @P0 LOP3.LUT R4, R4, R25, RZ, 0x3c, !PT ;  /* 0x0000001904040212 */ /* 0x000fe400078e3cff */
[----:B------:R-:W-:Y:S01]  /*0d80*/  @P0 LOP3.LUT R5, R5, R24, RZ, 0x3c, !PT ;  /* 0x0000001805050212 */ /* 0x000fe200078e3cff */
[----:B------:R-:W-:Y:S06]  /*0d90*/  @P1 BRA `(.L_x_41) ;  /* 0xfffffff400481947 */ /* 0x000fec000383ffff */
[----:B------:R-:W-:-:S05]  /*0da0*/  VIADD R17, R17, 0x1 ;  /* 0x0000000111117836 */ /* 0x000fca0000000000 */
[----:B------:R-:W-:-:S13]  /*0db0*/  ISETP.NE.AND P0, PT, R17, 0x5, PT ;  /* 0x000000051100780c */ /* 0x000fda0003f05270 */
[----:B------:R-:W-:Y:S05]  /*0dc0*/  @P0 BRA `(.L_x_42) ;  /* 0xfffffff400300947 */ /* 0x000fea000383ffff */
[----:B------:R1:W-:Y:S01]  /*0dd0*/  STG.E.64 desc[UR4][R6.64+0x8], R4 ;  /* 0x0000080406007986 */ /* 0x0003e2000c101b04 */
[----:B------:R-:W-:Y:S01]  /*0de0*/  VIADD R14, R14, 0x1 ;  /* 0x000000010e0e7836 */ /* 0x000fe20000000000 */
[----:B------:R-:W-:Y:S02]  /*0df0*/  LOP3.LUT R11, R13, 0x3, RZ, 0xc0, !PT ;  /* 0x000000030d0b7812 */ /* 0x000fe400078ec0ff */
[----:B------:R1:W-:Y:S02]  /*0e00*/  STG.E.64 desc[UR4][R6.64+0x10], R2 ;  /* 0x0000100206007986 */ /* 0x0003e4000c101b04 */
[----:B------:R-:W-:Y:S02]  /*0e10*/  ISETP.GE.U32.AND P0, PT, R14, R11, PT ;  /* 0x0000000b0e00720c */ /* 0x000fe40003f06070 */
[----:B------:R1:W-:Y:S11]  /*0e20*/  STG.E desc[UR4][R6.64+0x4], R15 ;  /* 0x0000040f06007986 */ /* 0x0003f6000c101904 */
[----:B------:R-:W-:Y:S05]  /*0e30*/  @!P0 BRA `(.L_x_43) ;  /* 0xfffffff400048947 */ /* 0x000fea000383ffff */
.L_x_40:
[----:B------:R-:W-:Y:S05]  /*0e40*/  BSYNC.RECONVERGENT B1 ;  /* 0x0000000000017941 */ /* 0x000fea0003800200 */
.L_x_39:
[C---:B------:R-:W-:Y:S01]  /*0e50*/  ISETP.GT.U32.AND P0, PT, R13.reuse, 0x3, PT ;  /* 0x000000030d00780c */ /* 0x040fe20003f04070 */
[----:B------:R-:W-:Y:S01]  /*0e60*/  VIADD R12, R12, 0x1 ;  /* 0x000000010c0c7836 */ /* 0x000fe20000000000 */
[--C-:B------:R-:W-:Y:S02]  /*0e70*/  SHF.R.U64 R13, R13, 0x2, R0.reuse ;  /* 0x000000020d0d7819 */ /* 0x100fe40000001200 */
[----:B------:R-:W-:Y:S02]  /*0e80*/  ISETP.GT.U32.AND.EX P0, PT, R0, RZ, PT, P0 ;  /* 0x000000ff0000720c */ /* 0x000fe40003f04100 */
[----:B------:R-:W-:-:S11]  /*0e90*/  SHF.R.U32.HI R0, RZ, 0x2, R0 ;  /* 0x00000002ff007819 */ /* 0x000fd60000011600 */
[----:B------:R-:W-:Y:S05]  /*0ea0*/  @P0 BRA `(.L_x_44) ;  /* 0xfffffff000c80947 */ /* 0x000fea000383ffff */
.L_x_38:
[----:B------:R-:W-:Y:S05]  /*0eb0*/  BSYNC.RECONVERGENT B0 ;  /* 0x0000000000007941 */ /* 0x000fea0003800200 */
.L_x_37:
[----:B------:R-:W-:Y:S04]  /*0ec0*/  STG.E.64 desc[UR4][R6.64+0x18], RZ ;  /* 0x000018ff06007986 */ /* 0x000fe8000c101b04 */
[----:B------:R-:W-:Y:S04]  /*0ed0*/  STG.E desc[UR4][R6.64+0x20], RZ ;  /* 0x000020ff06007986 */ /* 0x000fe8000c101904 */
[----:B------:R-:W-:Y:S01]  /*0ee0*/  STG.E.64 desc[UR4][R6.64+0x28], RZ ;  /* 0x000028ff06007986 */ /* 0x000fe2000c101b04 */
[----:B------:R-:W-:Y:S05]  /*0ef0*/  EXIT ;  /* 0x000000000000794d */ /* 0x000fea0003800000 */
.L_x_45:
        /* <DEDUP_REMOVED lines=16> */
.L_x_76:


//--------------------- .text._Z20initializeVectorsGpuPdddP17curandStateXORWOW --------------------------
	.section	.text._Z20initializeVectorsGpuPdddP17curandStateXORWOW,"ax",@progbits
	.align	128
        .global         _Z20initializeVectorsGpuPdddP17curandStateXORWOW
        .type           _Z20initializeVectorsGpuPdddP17curandStateXORWOW,@function
        .size           _Z20initializeVectorsGpuPdddP17curandStateXORWOW,(.L_x_70 - _Z20initializeVectorsGpuPdddP17curandStateXORWOW)
        .other          _Z20initializeVectorsGpuPdddP17curandStateXORWOW,@"STO_CUDA_ENTRY STV_DEFAULT"
_Z20initializeVectorsGpuPdddP17curandStateXORWOW:
.text._Z20initializeVectorsGpuPdddP17curandStateXORWOW:
        /* <DEDUP_REMOVED lines=9> */
[----:B------:R-:W-:-:S06]  /*0090*/  IMAD R2, R3, 0x3, RZ ;  /* 0x0000000303027824 */ /* 0x000fcc00078e02ff */
[----:B------:R-:W2:Y:S08]  /*00a0*/  LDC.64 R4, c[0x0][0x388] ;  /* 0x0000e200ff047b82 */ /* 0x000eb00000000a00 */
[----:B------:R-:W3:Y:S01]  /*00b0*/  LDC.64 R6, c[0x0][0x398] ;  /* 0x0000e600ff067b82 */ /* 0x000ee20000000a00 */
[----:B0-----:R-:W-:-:S06]  /*00c0*/  DSETP.GT.AND P0, PT, R8, RZ, PT ;  /* 0x000000ff0800722a */ /* 0x001fcc0003f04000 */
[----:B--2---:R-:W-:Y:S01]  /*00d0*/  DSETP.LEU.OR P0, PT, R4, RZ, !P0 ;  /* 0x000000ff0400722a */ /* 0x004fe2000470b400 */
[----:B---3--:R-:W-:-:S13]  /*00e0*/  IMAD.WIDE R6, R3, 0x30, R6 ;  /* 0x0000003003067825 */ /* 0x008fda00078e0206 */
[----:B-1----:R-:W-:Y:S05]  /*00f0*/  @P0 BRA `(.L_x_46) ;  /* 0x0000000c00ec0947 */ /* 0x002fea0003800000 */
[----:B------:R-:W-:Y:S01]  /*0100*/  DMUL R8, R8, 1.80143985094819840000e+16 ;  /* 0x4350000008087828 */ /* 0x000fe20000000000 */
[----:B------:R-:W0:Y:S01]  /*0110*/  LDCU.64 UR20, c[0x0][0x390] ;  /* 0x00007200ff1477ac */ /* 0x000e220008000a00 */
[----:B------:R-:W-:Y:S01]  /*0120*/  DMUL R4, R4, 1.80143985094819840000e+16 ;  /* 0x4350000004047828 */ /* 0x000fe20000000000 */
[----:B------:R-:W-:Y:S01]  /*0130*/  MOV R10, 0x0 ;  /* 0x00000000000a7802 */ /* 0x000fe20000000f00 */
[----:B------:R-:W-:Y:S01]  /*0140*/  IMAD.MOV.U32 R11, RZ, RZ, 0x7ff00000 ;  /* 0x7ff00000ff0b7424 */ /* 0x000fe200078e00ff */
[----:B------:R-:W1:Y:S05]  /*0150*/  LDCU.64 UR18, c[0x0][0x388] ;  /* 0x00007100ff1277ac */ /* 0x000e6a0008000a00 */
[----:B------:R-:W-:-:S02]  /*0160*/  R2UR UR8, R8 ;  /* 0x00000000080872ca */ /* 0x000fc400000e0000 */
[----:B------:R-:W-:Y:S02]  /*0170*/  R2UR UR9, R9 ;  /* 0x00000000090972ca */ /* 0x000fe400000e0000 */
[----:B------:R-:W-:Y:S01]  /*0180*/  R2UR UR16, R4 ;  /* 0x00000000041072ca */ /* 0x000fe200000e0000 */
[----:B------:R-:W2:Y:S01]  /*0190*/  LDC.64 R8, c[0x0][0x380] ;  /* 0x0000e000ff087b82 */ /* 0x000ea20000000a00 */
[----:B------:R-:W-:Y:S01]  /*01a0*/  R2UR UR17, R5 ;  /* 0x00000000051172ca */ /* 0x000fe200000e0000 */
[----:B0-----:R-:W-:Y:S02]  /*01b0*/  UISETP.GE.AND UP0, UPT, UR21, 0x100000, UPT ;  /* 0x001000001500788c */ /* 0x001fe4000bf06270 */
[----:B-1----:R-:W-:-:S04]  /*01c0*/  UISETP.GE.AND UP1, UPT, UR19, 0x100000, UPT ;  /* 0x001000001300788c */ /* 0x002fc8000bf26270 */
[----:B------:R-:W-:Y:S01]  /*01d0*/  IMAD.U32 R6, RZ, RZ, UR8 ;  /* 0x00000008ff067e24 */ /* 0x000fe2000f8e00ff */
[----:B------:R-:W-:Y:S01]  /*01e0*/  PLOP3.LUT P1, PT, PT, PT, UP0, 0x80, 0x8 ;  /* 0x000000000008781c */ /* 0x000fe20003f2f008 */
[----:B------:R-:W-:Y:S01]  /*01f0*/  IMAD.U32 R7, RZ, RZ, UR9 ;  /* 0x00000009ff077e24 */ /* 0x000fe2000f8e00ff */
[----:B------:R-:W-:Y:S01]  /*0200*/  USEL UR6, UR9, UR21, !UP0 ;  /* 0x0000001509067287 */ /* 0x000fe2000c000000 */
[----:B------:R-:W-:Y:S01]  /*0210*/  IMAD.U32 R4, RZ, RZ, UR16 ;  /* 0x00000010ff047e24 */ /* 0x000fe2000f8e00ff */
[----:B------:R-:W-:Y:S01]  /*0220*/  PLOP3.LUT P0, PT, PT, PT, UP1, 0x80, 0x8 ;  /* 0x000000000008781c */ /* 0x000fe20003f0f018 */
[----:B------:R-:W-:Y:S01]  /*0230*/  IMAD.U32 R5, RZ, RZ, UR17 ;  /* 0x00000011ff057e24 */ /* 0x000fe2000f8e00ff */
[----:B------:R-:W-:Y:S01]  /*0240*/  FSEL R14, R6, UR20, !P1 ;  /* 0x00000014060e7c08 */ /* 0x000fe2000c800000 */
[----:B------:R-:W-:Y:S01]  /*0250*/  USEL UR4, UR17, UR19, !UP1 ;  /* 0x0000001311047287 */ /* 0x000fe2000c800000 */
[----:B------:R-:W-:Y:S01]  /*0260*/  FSEL R15, R7, UR21, !P1 ;  /* 0x00000015070f7c08 */ /* 0x000fe2000c800000 */
[----:B------:R-:W-:Y:S01]  /*0270*/  USEL UR12, UR16, UR18, !UP1 ;  /* 0x00000012100c7287 */ /* 0x000fe2000c800000 */
[----:B------:R-:W0:Y:S01]  /*0280*/  LDC.64 R6, c[0x0][0x398] ;  /* 0x0000e600ff067b82 */ /* 0x000e220000000a00 */
[----:B------:R-:W-:Y:S01]  /*0290*/  FSEL R12, R4, UR18, !P0 ;  /* 0x00000012040c7c08 */ /* 0x000fe2000c000000 */
[----:B------:R-:W-:Y:S01]  /*02a0*/  UIADD3 UR14, UPT, UPT, UR4, -0x1, URZ ;  /* 0xffffffff040e7890 */ /* 0x000fe2000fffe0ff */
[----:B------:R-:W-:Y:S01]  /*02b0*/  FSEL R13, R5, UR19, !P0 ;  /* 0x00000013050d7c08 */ /* 0x000fe2000c000000 */
[----:B------:R-:W-:Y:S01]  /*02c0*/  USHF.R.U32.HI UR7, URZ, 0x14, UR4 ;  /* 0x00000014ff077899 */ /* 0x000fe20008011604 */
[----:B------:R-:W-:Y:S01]  /*02d0*/  LOP3.LUT P1, RZ, R15, 0x7fffffff, RZ, 0xc0, !PT ;  /* 0x7fffffff0fff7812 */ /* 0x000fe2000782c0ff */
[----:B------:R-:W-:Y:S01]  /*02e0*/  ULEA.HI UR15, UR4, 0xfffffbcb, URZ, 0xc ;  /* 0xfffffbcb040f7891 */ /* 0x000fe2000f8f60ff */
[----:B------:R-:W-:Y:S01]  /*02f0*/  LOP3.LUT P0, RZ, R13, 0x7fffffff, RZ, 0xc0, !PT ;  /* 0x7fffffff0dff7812 */ /* 0x000fe2000780c0ff */
[----:B------:R-:W-:Y:S01]  /*0300*/  ULOP3.LUT UR5, UR4, 0xfffff, URZ, 0xc0, !UPT ;  /* 0x000fffff04057892 */ /* 0x000fe2000f8ec0ff */
[-C--:B------:R-:W-:Y:S01]  /*0310*/  DFMA R4, R12, R10.reuse, +INF ;  /* 0x7ff000000c04742b */ /* 0x080fe2000000000a */
[----:B------:R-:W-:Y:S01]  /*0320*/  UIADD3 UR16, UPT, UPT, UR6, -0x1, URZ ;  /* 0xffffffff06107890 */ /* 0x000fe2000fffe0ff */
[----:B------:R-:W-:Y:S01]  /*0330*/  DFMA R10, R14, R10, +INF ;  /* 0x7ff000000e0a742b */ /* 0x000fe2000000000a */
[----:B------:R-:W-:-:S02]  /*0340*/  USHF.R.U32.HI UR4, URZ, 0x14, UR6 ;  /* 0x00000014ff047899 */ /* 0x000fc40008011606 */
[----:B------:R-:W-:Y:S02]  /*0350*/  ULEA.HI UR17, UR6, 0xfffffbcb, URZ, 0xc ;  /* 0xfffffbcb06117891 */ /* 0x000fe4000f8f60ff */
[----:B------:R-:W-:Y:S02]  /*0360*/  ULOP3.LUT UR6, UR6, 0xfffff, URZ, 0xc0, !UPT ;  /* 0x000fffff06067892 */ /* 0x000fe4000f8ec0ff */
[----:B------:R-:W-:Y:S01]  /*0370*/  ULOP3.LUT UR5, UR5, 0x3ff00000, URZ, 0xfc, !UPT ;  /* 0x3ff0000005057892 */ /* 0x000fe2000f8efcff */
[----:B------:R-:W-:Y:S01]  /*0380*/  FSEL R4, R4, RZ, P0 ;  /* 0x000000ff04047208 */ /* 0x000fe20000000000 */
[----:B------:R-:W-:Y:S01]  /*0390*/  ULOP3.LUT UR6, UR6, 0x3ff00000, URZ, 0xfc, !UPT ;  /* 0x3ff0000006067892 */ /* 0x000fe2000f8efcff */
[----:B------:R-:W-:Y:S01]  /*03a0*/  FSEL R5, R5, -QNAN , P0 ;  /* 0xfff0000005057808 */ /* 0x000fe20000000000 */
[----:B------:R-:W-:Y:S01]  /*03b0*/  @UP0 UIADD3 UR17, UPT, UPT, UR4, -0x3ff, URZ ;  /* 0xfffffc0104110890 */ /* 0x000fe2000fffe0ff */
[----:B------:R-:W-:Y:S01]  /*03c0*/  FSEL R28, R10, RZ, P1 ;  /* 0x000000ff0a1c7208 */ /* 0x000fe20000800000 */
[----:B------:R-:W-:Y:S01]  /*03d0*/  USEL UR13, UR8, UR20, !UP0 ;  /* 0x00000014080d7287 */ /* 0x000fe2000c000000 */
[----:B------:R-:W-:Y:S01]  /*03e0*/  FSEL R29, R11, -QNAN , P1 ;  /* 0xfff000000b1d7808 */ /* 0x000fe20000800000 */
[----:B------:R-:W-:-:S02]  /*03f0*/  @UP1 UIADD3 UR15, UPT, UPT, UR7, -0x3ff, URZ ;  /* 0xfffffc01070f1890 */ /* 0x000fc4000fffe0ff */
[----:B------:R-:W-:Y:S02]  /*0400*/  UIADD3 UR18, UPT, UPT, UR5, -0x100000, URZ ;  /* 0xfff0000005127890 */ /* 0x000fe4000fffe0ff */
[----:B------:R-:W-:Y:S01]  /*0410*/  UIADD3 UR19, UPT, UPT, UR6, -0x100000, URZ ;  /* 0xfff0000006137890 */ /* 0x000fe2000fffe0ff */
[----:B--2---:R-:W-:-:S11]  /*0420*/  UMOV UR4, URZ ;  /* 0x000000ff00047c82 */ /* 0x004fd60008000000 */
.L_x_53:
[----:B------:R-:W1:Y:S01]  /*0430*/  S2R R0, SR_TID.X ;  /* 0x0000000000007919 */ /* 0x000e620000002100 */
[----:B------:R-:W1:Y:S08]  /*0440*/  S2UR UR7, SR_CTAID.X ;  /* 0x00000000000779c3 */ /* 0x000e700000002500 */
[----:B------:R-:W1:Y:S02]  /*0450*/  LDC R27, c[0x0][0x360] ;  /* 0x0000d800ff1b7b82 */ /* 0x000e640000000800 */
[----:B-1----:R-:W-:-:S04]  /*0460*/  IMAD R27, R27, UR7, R0 ;  /* 0x000000071b1b7c24 */ /* 0x002fc8000f8e0200 */
[----:B0-----:R-:W-:-:S05]  /*0470*/  IMAD.WIDE R26, R27, 0x30, R6 ;  /* 0x000000301b1a7825 */ /* 0x001fca00078e0206 */
[----:B------:R-:W2:Y:S04]  /*0480*/  LDG.E.64 R12, desc[UR10][R26.64] ;  /* 0x0000000a1a0c7981 */ /* 0x000ea8000c1e1b00 */
[----:B------:R-:W3:Y:S04]  /*0490*/  LDG.E.64 R14, desc[UR10][R26.64+0x10] ;  /* 0x0000100a1a0e7981 */ /* 0x000ee8000c1e1b00 */
[----:B------:R-:W4:Y:S01]  /*04a0*/  LDG.E.64 R10, desc[UR10][R26.64+0x8] ;  /* 0x0000080a1a0a7981 */ /* 0x000f22000c1e1b00 */
[----:B------:R-:W-:Y:S01]  /*04b0*/  UISETP.GT.U32.AND UP1, UPT, UR14, 0x7feffffe, UPT ;  /* 0x7feffffe0e00788c */ /* 0x000fe2000bf24070 */
[----:B------:R-:W-:Y:S01]  /*04c0*/  IMAD.MOV.U32 R24, RZ, RZ, R4 ;  /* 0x000000ffff187224 */ /* 0x000fe200078e0004 */
[----:B------:R-:W-:Y:S01]  /*04d0*/  MOV R25, R5 ;  /* 0x0000000500197202 */ /* 0x000fe20000000f00 */
[----:B------:R-:W-:Y:S01]  /*04e0*/  IMAD.MOV.U32 R20, RZ, RZ, R28 ;  /* 0x000000ffff147224 */ /* 0x000fe200078e001c */
[----:B------:R-:W-:Y:S01]  /*04f0*/  UISETP.GT.U32.AND UP0, UPT, UR16, 0x7feffffe, UPT ;  /* 0x7feffffe1000788c */ /* 0x000fe2000bf04070 */
[----:B------:R-:W-:Y:S01]  /*0500*/  IMAD.MOV.U32 R21, RZ, RZ, R29 ;  /* 0x000000ffff157224 */ /* 0x000fe200078e001d */
[----:B------:R-:W-:Y:S01]  /*0510*/  UMOV UR22, 0xbaaafad3 ;  /* 0xbaaafad300167882 */ /* 0x000fe20000000000 */
[----:B------:R-:W-:Y:S01]  /*0520*/  UMOV UR23, 0x3c695355 ;  /* 0x3c69535500177882 */ /* 0x000fe20000000000 */
[----:B--2---:R-:W-:Y:S01]  /*0530*/  SHF.R.U32.HI R0, RZ, 0x2, R13 ;  /* 0x00000002ff007819 */ /* 0x004fe2000001160d */
[----:B------:R-:W-:-:S03]  /*0540*/  VIADD R12, R12, 0x587c5 ;  /* 0x000587c50c0c7836 */ /* 0x000fc60000000000 */
[----:B------:R-:W-:Y:S01]  /*0550*/  LOP3.LUT R0, R0, R13, RZ, 0x3c, !PT ;  /* 0x0000000d00007212 */ /* 0x000fe200078e3cff */
[----:B---3--:R-:W-:Y:S02]  /*0560*/  IMAD.SHL.U32 R3, R15, 0x10, RZ ;  /* 0x000000100f037824 */ /* 0x008fe400078e00ff */
[----:B------:R-:W-:Y:S01]  /*0570*/  IMAD.MOV.U32 R17, RZ, RZ, R14 ;  /* 0x000000ffff117224 */ /* 0x000fe200078e000e */
[----:B----4-:R-:W-:Y:S01]  /*0580*/  MOV R16, R11 ;  /* 0x0000000b00107202 */ /* 0x010fe20000000f00 */
[C---:B------:R-:W-:Y:S02]  /*0590*/  IMAD.SHL.U32 R13, R0.reuse, 0x2, RZ ;  /* 0x00000002000d7824 */ /* 0x040fe400078e00ff */
[----:B------:R-:W-:Y:S02]  /*05a0*/  IMAD.MOV.U32 R18, RZ, RZ, R15 ;  /* 0x000000ffff127224 */ /* 0x000fe400078e000f */
[----:B------:R0:W-:Y:S01]  /*05b0*/  STG.E.64 desc[UR10][R26.64+0x8], R16 ;  /* 0x000008101a007986 */ /* 0x0001e2000c101b0a */
[----:B------:R-:W-:-:S04]  /*05c0*/  LOP3.LUT R0, R0, R13, R3, 0x96, !PT ;  /* 0x0000000d00007212 */ /* 0x000fc800078e9603 */
[----:B------:R-:W-:-:S05]  /*05d0*/  LOP3.LUT R19, R0, R15, RZ, 0x3c, !PT ;  /* 0x0000000f00137212 */ /* 0x000fca00078e3cff */
[----:B------:R0:W-:Y:S01]  /*05e0*/  STG.E.64 desc[UR10][R26.64+0x10], R18 ;  /* 0x000010121a007986 */ /* 0x0001e2000c101b0a */
[----:B------:R-:W-:Y:S01]  /*05f0*/  IMAD.IADD R0, R19, 0x1, R12 ;  /* 0x0000000113007824 */ /* 0x000fe200078e020c */
[----:B------:R-:W-:Y:S06]  /*0600*/  BRA.U UP1, `(.L_x_47) ;  /* 0x0000000101f47547 */ /* 0x000fec000b800000 */
[----:B------:R-:W-:Y:S01]  /*0610*/  UISETP.GT.U32.AND UP1, UPT, UR5, 0x3ff6a09e, UPT ;  /* 0x3ff6a09e0500788c */ /* 0x000fe2000bf24070 */
[----:B------:R-:W-:Y:S01]  /*0620*/  IMAD.U32 R3, RZ, RZ, UR18 ;  /* 0x00000012ff037e24 */ /* 0x000fe2000f8e00ff */
[----:B------:R-:W-:Y:S01]  /*0630*/  MOV R14, RZ ;  /* 0x000000ff000e7202 */ /* 0x000fe20000000f00 */
[----:B0-----:R-:W-:Y:S01]  /*0640*/  IMAD.U32 R16, RZ, RZ, UR12 ;  /* 0x0000000cff107e24 */ /* 0x001fe2000f8e00ff */
[----:B------:R-:W-:Y:S01]  /*0650*/  UMOV UR8, 0x3ae80f1e ;  /* 0x3ae80f1e00087882 */ /* 0x000fe20000000000 */
[----:B------:R-:W-:Y:S01]  /*0660*/  UMOV UR9, 0x3eb1380b ;  /* 0x3eb1380b00097882 */ /* 0x000fe20000000000 */
[----:B------:R-:W-:Y:S01]  /*0670*/  PLOP3.LUT P0, PT, PT, PT, UP1, 0x80, 0x8 ;  /* 0x000000000008781c */ /* 0x000fe20003f0f018 */
[----:B------:R-:W-:Y:S01]  /*0680*/  UMOV UR20, 0x9999a3c4 ;  /* 0x9999a3c400147882 */ /* 0x000fe20000000000 */
[----:B------:R-:W-:Y:S02]  /*0690*/  UMOV UR21, 0x3f899999 ;  /* 0x3f89999900157882 */ /* 0x000fe40000000000 */
[----:B------:R-:W-:-:S06]  /*06a0*/  FSEL R17, R3, UR5, P0 ;  /* 0x0000000503117c08 */ /* 0x000fcc0008000000 */
[C---:B------:R-:W-:Y:S02]  /*06b0*/  DADD R18, R16.reuse, 1 ;  /* 0x3ff0000010127429 */ /* 0x040fe40000000000 */
[----:B------:R-:W-:-:S04]  /*06c0*/  DADD R16, R16, -1 ;  /* 0xbff0000010107429 */ /* 0x000fc80000000000 */
[----:B------:R-:W0:Y:S02]  /*06d0*/  MUFU.RCP64H R15, R19 ;  /* 0x00000013000f7308 */ /* 0x000e240000001800 */
[----:B0-----:R-:W-:-:S08]  /*06e0*/  DFMA R24, -R18, R14, 1 ;  /* 0x3ff000001218742b */ /* 0x001fd0000000010e */
[----:B------:R-:W-:-:S08]  /*06f0*/  DFMA R24, R24, R24, R24 ;  /* 0x000000181818722b */ /* 0x000fd00000000018 */
[----:B------:R-:W-:-:S08]  /*0700*/  DFMA R24, R14, R24, R14 ;  /* 0x000000180e18722b */ /* 0x000fd0000000000e */
[----:B------:R-:W-:-:S08]  /*0710*/  DMUL R22, R16, R24 ;  /* 0x0000001810167228 */ /* 0x000fd00000000000 */
[----:B------:R-:W-:-:S08]  /*0720*/  DFMA R22, R16, R24, R22 ;  /* 0x000000181016722b */ /* 0x000fd00000000016 */
[----:B------:R-:W-:Y:S02]  /*0730*/  DADD R14, R16, -R22 ;  /* 0x00000000100e7229 */ /* 0x000fe40000000816 */
[----:B------:R-:W-:-:S06]  /*0740*/  DMUL R18, R22, R22 ;  /* 0x0000001616127228 */ /* 0x000fcc0000000000 */
[----:B------:R-:W-:-:S08]  /*0750*/  DADD R14, R14, R14 ;  /* 0x000000000e0e7229 */ /* 0x000fd0000000000e */
[----:B------:R-:W-:Y:S01]  /*0760*/  DFMA R14, R16, -R22, R14 ;  /* 0x80000016100e722b */ /* 0x000fe2000000000e */
[----:B------:R-:W-:Y:S02]  /*0770*/  IMAD.MOV.U32 R16, RZ, RZ, -0x748574fc ;  /* 0x8b7a8b04ff107424 */ /* 0x000fe400078e00ff */
[----:B------:R-:W-:-:S05]  /*0780*/  IMAD.MOV.U32 R17, RZ, RZ, 0x3ed0ee25 ;  /* 0x3ed0ee25ff117424 */ /* 0x000fca00078e00ff */
[----:B------:R-:W-:Y:S02]  /*0790*/  DMUL R14, R24, R14 ;  /* 0x0000000e180e7228 */ /* 0x000fe40000000000 */
[----:B------:R-:W-:Y:S01]  /*07a0*/  DFMA R16, R18, UR8, R16 ;  /* 0x0000000812107c2b */ /* 0x000fe20008000010 */
[----:B------:R-:W-:Y:S01]  /*07b0*/  UMOV UR8, 0x9f02676f ;  /* 0x9f02676f00087882 */ /* 0x000fe20000000000 */
[----:B------:R-:W-:-:S06]  /*07c0*/  UMOV UR9, 0x3ef3b266 ;  /* 0x3ef3b26600097882 */ /* 0x000fcc0000000000 */
[----:B------:R-:W-:Y:S01]  /*07d0*/  DFMA R16, R18, R16, UR8 ;  /* 0x0000000812107e2b */ /* 0x000fe20008000010 */
        /* <DEDUP_REMOVED lines=9> */
[----:B------:R-:W-:Y:S02]  /*0870*/  UIADD3 UR8, UPT, UPT, UR15, 0x1, URZ ;  /* 0x000000010f087890 */ /* 0x000fe4000fffe0ff */
[----:B------:R-:W-:Y:S01]  /*0880*/  @!UP1 UIADD3 UR8, UPT, UPT, UR15, URZ, URZ ;  /* 0x000000ff0f089290 */ /* 0x000fe2000fffe0ff */
[----:B------:R-:W-:-:S03]  /*0890*/  UMOV UR9, 0x43300000 ;  /* 0x4330000000097882 */ /* 0x000fc60000000000 */
[----:B------:R-:W-:Y:S01]  /*08a0*/  ULOP3.LUT UR8, UR8, 0x80000000, URZ, 0x3c, !UPT ;  /* 0x8000000008087892 */ /* 0x000fe2000f8e3cff */
[----:B------:R-:W-:Y:S01]  /*08b0*/  DFMA R24, R18, R16, UR20 ;  /* 0x0000001412187e2b */ /* 0x000fe20008000010 */
[----:B------:R-:W-:Y:S01]  /*08c0*/  UMOV UR20, 0x55555554 ;  /* 0x5555555400147882 */ /* 0x000fe20000000000 */
[----:B------:R-:W-:Y:S01]  /*08d0*/  IMAD.MOV.U32 R16, RZ, RZ, -0x80000000 ;  /* 0x80000000ff107424 */ /* 0x000fe200078e00ff */
[----:B------:R-:W-:Y:S01]  /*08e0*/  UMOV UR21, 0x3fb55555 ;  /* 0x3fb5555500157882 */ /* 0x000fe20000000000 */
[----:B------:R-:W-:-:S04]  /*08f0*/  IMAD.MOV.U32 R17, RZ, RZ, 0x43300000 ;  /* 0x43300000ff117424 */ /* 0x000fc800078e00ff */
[----:B------:R-:W-:Y:S02]  /*0900*/  DFMA R24, R18, R24, UR20 ;  /* 0x0000001412187e2b */ /* 0x000fe40008000018 */
[----:B------:R-:W-:Y:S01]  /*0910*/  DADD R16, -R16, UR8 ;  /* 0x0000000810107e29 */ /* 0x000fe20008000100 */
[----:B------:R-:W-:Y:S01]  /*0920*/  UMOV UR8, 0xfefa39ef ;  /* 0xfefa39ef00087882 */ /* 0x000fe20000000000 */
[----:B------:R-:W-:-:S04]  /*0930*/  UMOV UR9, 0x3fe62e42 ;  /* 0x3fe62e4200097882 */ /* 0x000fc80000000000 */
[----:B------:R-:W-:Y:S02]  /*0940*/  DMUL R18, R18, R24 ;  /* 0x0000001812127228 */ /* 0x000fe40000000000 */
[----:B------:R-:W-:-:S06]  /*0950*/  DFMA R24, R16, UR8, R22 ;  /* 0x0000000810187c2b */ /* 0x000fcc0008000016 */
[----:B------:R-:W-:Y:S02]  /*0960*/  DFMA R18, R22, R18, R14 ;  /* 0x000000121612722b */ /* 0x000fe4000000000e */
[----:B------:R-:W-:Y:S01]  /*0970*/  DFMA R14, R16, -UR8, R24 ;  /* 0x80000008100e7c2b */ /* 0x000fe20008000018 */
[----:B------:R-:W-:Y:S01]  /*0980*/  UMOV UR8, 0x3b39803f ;  /* 0x3b39803f00087882 */ /* 0x000fe20000000000 */
[----:B------:R-:W-:-:S06]  /*0990*/  UMOV UR9, 0x3c7abc9e ;  /* 0x3c7abc9e00097882 */ /* 0x000fcc0000000000 */
[----:B------:R-:W-:-:S08]  /*09a0*/  DADD R14, -R22, R14 ;  /* 0x00000000160e7229 */ /* 0x000fd0000000010e */
[----:B------:R-:W-:-:S08]  /*09b0*/  DADD R14, R18, -R14 ;  /* 0x00000000120e7229 */ /* 0x000fd0000000080e */
[----:B------:R-:W-:-:S08]  /*09c0*/  DFMA R14, R16, UR8, R14 ;  /* 0x00000008100e7c2b */ /* 0x000fd0000800000e */
[----:B------:R-:W-:-:S11]  /*09d0*/  DADD R24, R24, R14 ;  /* 0x0000000018187229 */ /* 0x000fd6000000000e */
.L_x_47:
[----:B------:R-:W-:Y:S05]  /*09e0*/  BRA.U UP0, `(.L_x_48) ;  /* 0x0000000100f47547 */ /* 0x000fea000b800000 */
[----:B------:R-:W-:Y:S01]  /*09f0*/  UISETP.GT.U32.AND UP0, UPT, UR6, 0x3ff6a09e, UPT ;  /* 0x3ff6a09e0600788c */ /* 0x000fe2000bf04070 */
[----:B------:R-:W-:Y:S01]  /*0a00*/  MOV R3, UR19 ;  /* 0x0000001300037c02 */ /* 0x000fe20008000f00 */
[----:B------:R-:W-:Y:S01]  /*0a10*/  IMAD.U32 R20, RZ, RZ, UR13 ;  /* 0x0000000dff147e24 */ /* 0x000fe2000f8e00ff */
[----:B------:R-:W-:Y:S01]  /*0a20*/  UMOV UR8, 0x3ae80f1e ;  /* 0x3ae80f1e00087882 */ /* 0x000fe20000000000 */
[----:B0-----:R-:W-:Y:S01]  /*0a30*/  IMAD.MOV.U32 R16, RZ, RZ, RZ ;  /* 0x000000ffff107224 */ /* 0x001fe200078e00ff */
        /* <DEDUP_REMOVED lines=8> */
[----:B0-----:R-:W-:Y:S01]  /*0ac0*/  DFMA R14, -R22, R16, 1 ;  /* 0x3ff00000160e742b */ /* 0x001fe20000000110 */
[----:B------:R-:W-:Y:S02]  /*0ad0*/  IMAD.MOV.U32 R22, RZ, RZ, -0x748574fc ;  /* 0x8b7a8b04ff167424 */ /* 0x000fe400078e00ff */
[----:B------:R-:W-:-:S05]  /*0ae0*/  IMAD.MOV.U32 R23, RZ, RZ, 0x3ed0ee25 ;  /* 0x3ed0ee25ff177424 */ /* 0x000fca00078e00ff */
[----:B------:R-:W-:-:S08]  /*0af0*/  DFMA R14, R14, R14, R14 ;  /* 0x0000000e0e0e722b */ /* 0x000fd0000000000e */
[----:B------:R-:W-:-:S08]  /*0b00*/  DFMA R14, R16, R14, R16 ;  /* 0x0000000e100e722b */ /* 0x000fd00000000010 */
[----:B------:R-:W-:-:S08]  /*0b10*/  DMUL R16, R20, R14 ;  /* 0x0000000e14107228 */ /* 0x000fd00000000000 */
[----:B------:R-:W-:-:S08]  /*0b20*/  DFMA R16, R20, R14, R16 ;  /* 0x0000000e1410722b */ /* 0x000fd00000000010 */
[----:B------:R-:W-:-:S08]  /*0b30*/  DADD R18, R20, -R16 ;  /* 0x0000000014127229 */ /* 0x000fd00000000810 */
[----:B------:R-:W-:-:S08]  /*0b40*/  DADD R18, R18, R18 ;  /* 0x0000000012127229 */ /* 0x000fd00000000012 */
[-C--:B------:R-:W-:Y:S02]  /*0b50*/  DFMA R18, R20, -R16.reuse, R18 ;  /* 0x800000101412722b */ /* 0x080fe40000000012 */
[----:B------:R-:W-:-:S06]  /*0b60*/  DMUL R20, R16, R16 ;  /* 0x0000001010147228 */ /* 0x000fcc0000000000 */
[----:B------:R-:W-:Y:S02]  /*0b70*/  DMUL R18, R14, R18 ;  /* 0x000000120e127228 */ /* 0x000fe40000000000 */
[----:B------:R-:W-:Y:S01]  /*0b80*/  DFMA R22, R20, UR8, R22 ;  /* 0x0000000814167c2b */ /* 0x000fe20008000016 */
[----:B------:R-:W-:Y:S01]  /*0b90*/  UMOV UR8, 0x9f02676f ;  /* 0x9f02676f00087882 */ /* 0x000fe20000000000 */
[----:B------:R-:W-:Y:S01]  /*0ba0*/  UMOV UR9, 0x3ef3b266 ;  /* 0x3ef3b26600097882 */ /* 0x000fe20000000000 */
[----:B------:R-:W-:Y:S02]  /*0bb0*/  HFMA2 R14, -RZ, RZ, -0.0 , 0 ;  /* 0x80000000ff0e7431 */ /* 0x000fe400000001ff */
[----:B------:R-:W-:-:S03]  /*0bc0*/  IMAD.MOV.U32 R15, RZ, RZ, 0x43300000 ;  /* 0x43300000ff0f7424 */ /* 0x000fc600078e00ff */
        /* <DEDUP_REMOVED lines=16> */
[----:B------:R-:W-:-:S06]  /*0cd0*/  UMOV UR21, 0x3fb55555 ;  /* 0x3fb5555500157882 */ /* 0x000fcc0000000000 */
        /* <DEDUP_REMOVED lines=14> */
.L_x_48:
[----:B------:R-:W-:Y:S01]  /*0dc0*/  I2FP.F32.U32 R0, R0 ;  /* 0x0000000000007245 */ /* 0x000fe20000201000 */
[----:B------:R-:W-:Y:S01]  /*0dd0*/  IMAD.MOV.U32 R3, RZ, RZ, 0x2f800000 ;  /* 0x2f800000ff037424 */ /* 0x000fe200078e00ff */
[----:B0-----:R-:W-:Y:S01]  /*0de0*/  DMUL R16, R24, UR22 ;  /* 0x0000001618107c28 */ /* 0x001fe20008000000 */
[----:B------:R-:W-:Y:S01]  /*0df0*/  IMAD.MOV.U32 R13, RZ, RZ, R10 ;  /* 0x000000ffff0d7224 */ /* 0x000fe200078e000a */
[----:B------:R-:W-:Y:S01]  /*0e00*/  DMUL R14, R20, UR22 ;  /* 0x00000016140e7c28 */ /* 0x000fe20008000000 */
[----:B------:R-:W-:Y:S01]  /*0e10*/  FFMA R18, R0, R3, 1.1641532182693481445e-10 ;  /* 0x2f00000000127423 */ /* 0x000fe20000000003 */
[----:B------:R-:W-:Y:S01]  /*0e20*/  UMOV UR8, 0x1526e50e ;  /* 0x1526e50e00087882 */ /* 0x000fe20000000000 */
[----:B------:R-:W-:Y:S01]  /*0e30*/  UMOV UR9, 0x3fdbcb7b ;  /* 0x3fdbcb7b00097882 */ /* 0x000fe20000000000 */
[----:B------:R0:W-:Y:S01]  /*0e40*/  STG.E.64 desc[UR10][R26.64], R12 ;  /* 0x0000000c1a007986 */ /* 0x0001e2000c101b0a */
[----:B------:R-:W-:Y:S01]  /*0e50*/  BSSY.RECONVERGENT B0, `(.L_x_49) ;  /* 0x0000008000007945 */ /* 0x000fe20003800200 */
[----:B------:R-:W-:Y:S01]  /*0e60*/  DFMA R16, R24, UR8, R16 ;  /* 0x0000000818107c2b */ /* 0x000fe20008000010 */
[----:B------:R-:W1:Y:S01]  /*0e70*/  F2F.F64.F32 R18, R18 ;  /* 0x0000001200127310 */ /* 0x000e620000201800 */
[----:B------:R-:W-:Y:S01]  /*0e80*/  DFMA R14, R20, UR8, R14 ;  /* 0x00000008140e7c2b */ /* 0x000fe2000800000e */
[----:B------:R-:W-:-:S07]  /*0e90*/  MOV R0, 0xed0 ;  /* 0x00000ed000007802 */ /* 0x000fce0000000f00 */
[----:B------:R-:W-:-:S08]  /*0ea0*/  DADD R10, -R16, R14 ;  /* 0x00000000100a7229 */ /* 0x000fd0000000010e */
[----:B01----:R-:W-:-:S11]  /*0eb0*/  DFMA R10, R10, R18, R16 ;  /* 0x000000120a0a722b */ /* 0x003fd60000000010 */
[----:B------:R-:W-:Y:S05]  /*0ec0*/  CALL.REL.NOINC `($_Z20initializeVectorsGpuPdddP17curandStateXORWOW$__internal_accurate_pow) ;  /* 0x0000000400a07944 */ /* 0x000fea0003c00000 */
[----:B------:R-:W-:Y:S05]  /*0ed0*/  BSYNC.RECONVERGENT B0 ;  /* 0x0000000000007941 */ /* 0x000fea0003800200 */
.L_x_49:
[----:B------:R-:W-:Y:S01]  /*0ee0*/  DADD R12, R10, 10 ;  /* 0x402400000a0c7429 */ /* 0x000fe20000000000 */
[----:B------:R-:W-:Y:S09]  /*0ef0*/  BSSY.RECONVERGENT B0, `(.L_x_50) ;  /* 0x000000f000007945 */ /* 0x000ff20003800200 */
[----:B------:R-:W-:Y:S01]  /*0f00*/  LOP3.LUT R12, R13, 0x7ff00000, RZ, 0xc0, !PT ;  /* 0x7ff000000d0c7812 */ /* 0x000fe200078ec0ff */
[----:B------:R-:W-:-:S03]  /*0f10*/  IMAD.MOV.U32 R13, RZ, RZ, R16 ;  /* 0x000000ffff0d7224 */ /* 0x000fc600078e0010 */
[----:B------:R-:W-:Y:S02]  /*0f20*/  ISETP.NE.AND P0, PT, R12, 0x7ff00000, PT ;  /* 0x7ff000000c00780c */ /* 0x000fe40003f05270 */
[----:B------:R-:W-:-:S11]  /*0f30*/  MOV R12, R3 ;  /* 0x00000003000c7202 */ /* 0x000fd60000000f00 */
[----:B------:R-:W-:Y:S05]  /*0f40*/  @P0 BRA `(.L_x_51) ;  /* 0x0000000000240947 */ /* 0x000fea0003800000 */
[----:B------:R-:W-:-:S14]  /*0f50*/  DSETP.NAN.AND P0, PT, R10, R10, PT ;  /* 0x0000000a0a00722a */ /* 0x000fdc0003f08000 */
[----:B------:R-:W-:Y:S05]  /*0f60*/  @P0 BRA `(.L_x_52) ;  /* 0x0000000000180947 */ /* 0x000fea0003800000 */
[----:B------:R-:W-:-:S14]  /*0f70*/  DSETP.NEU.AND P0, PT, |R10|, +INF , PT ;  /* 0x7ff000000a00742a */ /* 0x000fdc0003f0d200 */
[----:B------:R-:W-:Y:S05]  /*0f80*/  @P0 BRA `(.L_x_51) ;  /* 0x0000000000140947 */ /* 0x000fea0003800000 */
[----:B------:R-:W-:Y:S01]  /*0f90*/  ISETP.GE.AND P0, PT, R11, RZ, PT ;  /* 0x000000ff0b00720c */ /* 0x000fe20003f06270 */
[----:B------:R-:W-:-:S03]  /*0fa0*/  IMAD.MOV.U32 R12, RZ, RZ, RZ ;  /* 0x000000ffff0c7224 */ /* 0x000fc600078e00ff */
[----:B------:R-:W-:Y:S01]  /*0fb0*/  SEL R13, RZ, 0x7ff00000, !P0 ;  /* 0x7ff00000ff0d7807 */ /* 0x000fe20004000000 */
[----:B------:R-:W-:Y:S08]  /*0fc0*/  BRA `(.L_x_51) ;  /* 0x0000000000047947 */ /* 0x000ff00003800000 */
.L_x_52:
[----:B------:R-:W-:-:S11]  /*0fd0*/  DADD R12, R10, 10 ;  /* 0x402400000a0c7429 */ /* 0x000fd60000000000 */
.L_x_51:
[----:B------:R-:W-:Y:S05]  /*0fe0*/  BSYNC.RECONVERGENT B0 ;  /* 0x0000000000007941 */ /* 0x000fea0003800200 */
.L_x_50:
[----:B------:R-:W-:Y:S01]  /*0ff0*/  UIADD3 UR7, UPT, UPT, UR4, 0x1, URZ ;  /* 0x0000000104077890 */ /* 0x000fe2000fffe0ff */
[----:B------:R-:W-:Y:S01]  /*1000*/  DSETP.NEU.AND P0, PT, R10, RZ, PT ;  /* 0x000000ff0a00722a */ /* 0x000fe20003f0d000 */
[----:B------:R-:W-:Y:S02]  /*1010*/  IMAD.WIDE R10, R2, 0x8, R8 ;  /* 0x00000008020a7825 */ /* 0x000fe400078e0208 */
[----:B------:R-:W-:-:S03]  /*1020*/  UISETP.NE.AND UP0, UPT, UR7, 0x3, UPT ;  /* 0x000000030700788c */ /* 0x000fc6000bf05270 */
[----:B------:R-:W-:Y:S02]  /*1030*/  FSEL R12, R12, RZ, P0 ;  /* 0x000000ff0c0c7208 */ /* 0x000fe40000000000 */
[----:B------:R-:W-:Y:S02]  /*1040*/  FSEL R13, R13, 1.875, P0 ;  /* 0x3ff000000d0d7808 */ /* 0x000fe40000000000 */
[----:B------:R-:W-:-:S03]  /*1050*/  PLOP3.LUT P0, PT, PT, PT, UP0, 0x80, 0x8 ;  /* 0x000000000008781c */ /* 0x000fc60003f0f008 */
[----:B------:R0:W-:Y:S10]  /*1060*/  STG.E.64 desc[UR10][R10.64], R12 ;  /* 0x0000000c0a007986 */ /* 0x0001f4000c101b0a */
[----:B------:R-:W-:Y:S05]  /*1070*/  @!P0 EXIT ;  /* 0x000000000000894d */ /* 0x000fea0003800000 */
[----:B------:R-:W-:Y:S01]  /*1080*/  VIADD R2, R2, 0x1 ;  /* 0x0000000102027836 */ /* 0x000fe20000000000 */
[----:B------:R-:W-:Y:S01]  /*1090*/  UMOV UR4, UR7 ;  /* 0x0000000700047c82 */ /* 0x000fe20008000000 */
[----:B------:R-:W-:Y:S05]  /*10a0*/  BRA `(.L_x_53) ;  /* 0xfffffff000e07947 */ /* 0x000fea000383ffff */
.L_x_46:
[----:B------:R-:W2:Y:S01]  /*10b0*/  LDG.E.64 R14, desc[UR10][R6.64] ;  /* 0x0000000a060e7981 */ /* 0x000ea2000c1e1b00 */
[----:B------:R-:W0:Y:S03]  /*10c0*/  LDC.64 R18, c[0x0][0x380] ;  /* 0x0000e000ff127b82 */ /* 0x000e260000000a00 */
[----:B------:R-:W3:Y:S04]  /*10d0*/  LDG.E.64 R12, desc[UR10][R6.64+0x10] ;  /* 0x0000100a060c7981 */ /* 0x000ee8000c1e1b00 */
[----:B------:R-:W4:Y:S01]  /*10e0*/  LDG.E.64 R10, desc[UR10][R6.64+0x8] ;  /* 0x0000080a060a7981 */ /* 0x000f22000c1e1b00 */
[----:B------:R-:W-:Y:S01]  /*10f0*/  DADD R8, R8, -R4 ;  /* 0x0000000008087229 */ /* 0x000fe20000000804 */
[----:B--2---:R-:W-:Y:S01]  /*1100*/  SHF.R.U32.HI R0, RZ, 0x2, R15 ;  /* 0x00000002ff007819 */ /* 0x004fe2000001160f */
[----:B------:R-:W-:-:S03]  /*1110*/  VIADD R14, R14, 0x587c5 ;  /* 0x000587c50e0e7836 */ /* 0x000fc60000000000 */
[----:B------:R-:W-:Y:S01]  /*1120*/  LOP3.LUT R0, R0, R15, RZ, 0x3c, !PT ;  /* 0x0000000f00007212 */ /* 0x000fe200078e3cff */
[----:B---3--:R-:W-:Y:S01]  /*1130*/  IMAD.MOV.U32 R25, RZ, RZ, R12 ;  /* 0x000000ffff197224 */ /* 0x008fe200078e000c */
[----:B------:R-:W-:Y:S01]  /*1140*/  SHF.L.U32 R3, R13, 0x4, RZ ;  /* 0x000000040d037819 */ /* 0x000fe200000006ff */
[----:B------:R-:W-:Y:S02]  /*1150*/  IMAD.MOV.U32 R16, RZ, RZ, R13 ;  /* 0x000000ffff107224 */ /* 0x000fe400078e000d */
[----:B------:R-:W-:Y:S02]  /*1160*/  IMAD.SHL.U32 R15, R0, 0x2, RZ ;  /* 0x00000002000f7824 */ /* 0x000fe400078e00ff */
[----:B----4-:R-:W-:-:S03]  /*1170*/  IMAD.MOV.U32 R24, RZ, RZ, R11 ;  /* 0x000000ffff187224 */ /* 0x010fc600078e000b */
[----:B------:R-:W-:Y:S02]  /*1180*/  LOP3.LUT R0, R0, R15, R3, 0x96, !PT ;  /* 0x0000000f00007212 */ /* 0x000fe400078e9603 */
[----:B------:R-:W-:Y:S01]  /*1190*/  MOV R15, R10 ;  /* 0x0000000a000f7202 */ /* 0x000fe20000000f00 */
[----:B------:R-:W-:Y:S01]  /*11a0*/  STG.E.64 desc[UR10][R6.64+0x8], R24 ;  /* 0x0000081806007986 */ /* 0x000fe2000c101b0a */
[----:B------:R-:W-:Y:S02]  /*11b0*/  LOP3.LUT R17, R0, R13, RZ, 0x3c, !PT ;  /* 0x0000000d00117212 */ /* 0x000fe400078e3cff */
[----:B------:R-:W-:Y:S01]  /*11c0*/  MOV R0, 0x2f800000 ;  /* 0x2f80000000007802 */ /* 0x000fe20000000f00 */
[----:B------:R-:W-:Y:S02]  /*11d0*/  STG.E.64 desc[UR10][R6.64], R14 ;  /* 0x0000000e06007986 */ /* 0x000fe4000c101b0a */
[----:B------:R-:W-:Y:S02]  /*11e0*/  IMAD.IADD R3, R17, 0x1, R14 ;  /* 0x0000000111037824 */ /* 0x000fe400078e020e */
[----:B------:R1:W-:Y:S03]  /*11f0*/  STG.E.64 desc[UR10][R6.64+0x10], R16 ;  /* 0x0000101006007986 */ /* 0x0003e6000c101b0a */
[----:B------:R-:W-:-:S05]  /*1200*/  I2FP.F32.U32 R3, R3 ;  /* 0x0000000300037245 */ /* 0x000fca0000201000 */
[----:B------:R-:W-:Y:S01]  /*1210*/  FFMA R22, R3, R0, 1.1641532182693481445e-10 ;  /* 0x2f00000003167423 */ /* 0x000fe20000000000 */
[----:B0-----:R-:W-:-:S03]  /*1220*/  IMAD.WIDE R2, R2, 0x8, R18 ;  /* 0x0000000802027825 */ /* 0x001fc600078e0212 */
[----:B------:R-:W0:Y:S02]  /*1230*/  F2F.F64.F32 R20, R22 ;  /* 0x0000001600147310 */ /* 0x000e240000201800 */
[----:B0-----:R-:W-:-:S07]  /*1240*/  DFMA R20, R8, R20, R4 ;  /* 0x000000140814722b */ /* 0x001fce0000000004 */
[----:B------:R0:W-:Y:S04]  /*1250*/  STG.E.64 desc[UR10][R2.64], R20 ;  /* 0x0000001402007986 */ /* 0x0001e8000c101b0a */
[----:B------:R-:W2:Y:S04]  /*1260*/  LDG.E.64 R18, desc[UR10][R6.64] ;  /* 0x0000000a06127981 */ /* 0x000ea8000c1e1b00 */
[----:B------:R-:W3:Y:S04]  /*1270*/  LDG.E.64 R12, desc[UR10][R6.64+0x10] ;  /* 0x0000100a060c7981 */ /* 0x000ee8000c1e1b00 */
[----:B------:R-:W4:Y:S01]  /*1280*/  LDG.E.64 R10, desc[UR10][R6.64+0x8] ;  /* 0x0000080a060a7981 */ /* 0x000f22000c1e1b00 */
[----:B--2---:R-:W-:Y:S01]  /*1290*/  SHF.R.U32.HI R22, RZ, 0x2, R19 ;  /* 0x00000002ff167819 */ /* 0x004fe20000011613 */
[----:B-1----:R-:W-:-:S03]  /*12a0*/  VIADD R16, R18, 0x587c5 ;  /* 0x000587c512107836 */ /* 0x002fc60000000000 */
[----:B------:R-:W-:Y:S01]  /*12b0*/  LOP3.LUT R22, R22, R19, RZ, 0x3c, !PT ;  /* 0x0000001316167212 */ /* 0x000fe200078e3cff */
[----:B---3--:R-:W-:Y:S02]  /*12c0*/  IMAD.SHL.U32 R19, R13, 0x10, RZ ;  /* 0x000000100d137824 */ /* 0x008fe400078e00ff */
[----:B------:R-:W-:Y:S02]  /*12d0*/  IMAD.MOV.U32 R25, RZ, RZ, R12 ;  /* 0x000000ffff197224 */ /* 0x000fe400078e000c */
[----:B------:R-:W-:Y:S02]  /*12e0*/  IMAD.SHL.U32 R23, R22, 0x2, RZ ;  /* 0x0000000216177824 */ /* 0x000fe400078e00ff */
[----:B----4-:R-:W-:-:S03]  /*12f0*/  IMAD.MOV.U32 R24, RZ, RZ, R11 ;  /* 0x000000ffff187224 */ /* 0x010fc600078e000b */
[----:B------:R-:W-:Y:S02]  /*1300*/  LOP3.LUT R22, R22, R23, R19, 0x96, !PT ;  /* 0x0000001716167212 */ /* 0x000fe400078e9613 */
[----:B------:R-:W-:Y:S02]  /*1310*/  STG.E.64 desc[UR10][R6.64+0x8], R24 ;  /* 0x0000081806007986 */ /* 0x000fe4000c101b0a */
[----:B------:R-:W-:-:S04]  /*1320*/  LOP3.LUT R15, R22, R13, RZ, 0x3c, !PT ;  /* 0x0000000d160f7212 */ /* 0x000fc800078e3cff */
[----:B------:R-:W-:-:S04]  /*1330*/  IADD3 R14, PT, PT, R15, R16, RZ ;  /* 0x000000100f0e7210 */ /* 0x000fc80007ffe0ff */
[----:B------:R-:W-:Y:S01]  /*1340*/  I2FP.F32.U32 R17, R14 ;  /* 0x0000000e00117245 */ /* 0x000fe20000201000 */
[----:B------:R-:W-:-:S04]  /*1350*/  IMAD.MOV.U32 R14, RZ, RZ, R13 ;  /* 0x000000ffff0e7224 */ /* 0x000fc800078e000d */
[----:B0-----:R-:W-:Y:S01]  /*1360*/  FFMA R20, R17, R0, 1.1641532182693481445e-10 ;  /* 0x2f00000011147423 */ /* 0x001fe20000000000 */
[----:B------:R-:W-:Y:S01]  /*1370*/  MOV R17, R10 ;  /* 0x0000000a00117202 */ /* 0x000fe20000000f00 */
[----:B------:R0:W-:Y:S02]  /*1380*/  STG.E.64 desc[UR10][R6.64+0x10], R14 ;  /* 0x0000100e06007986 */ /* 0x0001e4000c101b0a */
[----:B------:R-:W1:Y:S02]  /*1390*/  F2F.F64.F32 R18, R20 ;  /* 0x0000001400127310 */ /* 0x000e640000201800 */
[----:B------:R2:W-:Y:S01]  /*13a0*/  STG.E.64 desc[UR10][R6.64], R16 ;  /* 0x0000001006007986 */ /* 0x0005e2000c101b0a */
[----:B-1----:R-:W-:-:S07]  /*13b0*/  DFMA R18, R8, R18, R4 ;  /* 0x000000120812722b */ /* 0x002fce0000000004 */
[----:B------:R1:W-:Y:S04]  /*13c0*/  STG.E.64 desc[UR10][R2.64+0x8], R18 ;  /* 0x0000081202007986 */ /* 0x0003e8000c101b0a */
[----:B------:R-:W3:Y:S04]  /*13d0*/  LDG.E.64 R22, desc[UR10][R6.64] ;  /* 0x0000000a06167981 */ /* 0x000ee8000c1e1b00 */
[----:B------:R-:W4:Y:S04]  /*13e0*/  LDG.E.64 R12, desc[UR10][R6.64+0x10] ;  /* 0x0000100a060c7981 */ /* 0x000f28000c1e1b00 */
[----:B------:R-:W5:Y:S01]  /*13f0*/  LDG.E.64 R10, desc[UR10][R6.64+0x8] ;  /* 0x0000080a060a7981 */ /* 0x000f62000c1e1b00 */
[----:B---3--:R-:W-:Y:S01]  /*1400*/  SHF.R.U32.HI R20, RZ, 0x2, R23 ;  /* 0x00000002ff147819 */ /* 0x008fe20000011617 */
[----:B0-----:R-:W-:-:S03]  /*1410*/  VIADD R14, R22, 0x587c5 ;  /* 0x000587c5160e7836 */ /* 0x001fc60000000000 */
[----:B------:R-:W-:Y:S01]  /*1420*/  LOP3.LUT R20, R20, R23, RZ, 0x3c, !PT ;  /* 0x0000001714147212 */ /* 0x000fe200078e3cff */
[----:B----4-:R-:W-:Y:S02]  /*1430*/  IMAD.SHL.U32 R21, R13, 0x10, RZ ;  /* 0x000000100d157824 */ /* 0x010fe400078e00ff */
[----:B--2---:R-:W-:Y:S02]  /*1440*/  IMAD.MOV.U32 R16, RZ, RZ, R13 ;  /* 0x000000ffff107224 */ /* 0x004fe400078e000d */
[----:B------:R-:W-:-:S05]  /*1450*/  IMAD.SHL.U32 R23, R20, 0x2, RZ ;  /* 0x0000000214177824 */ /* 0x000fca00078e00ff */
[----:B------:R-:W-:Y:S01]  /*1460*/  LOP3.LUT R20, R20, R23, R21, 0x96, !PT ;  /* 0x0000001714147212 */ /* 0x000fe200078e9615 */
[----:B------:R-:W-:-:S03]  /*1470*/  IMAD.MOV.U32 R21, RZ, RZ, R12 ;  /* 0x000000ffff157224 */ /* 0x000fc600078e000c */
[----:B------:R-:W-:Y:S01]  /*1480*/  LOP3.LUT R17, R20, R13, RZ, 0x3c, !PT ;  /* 0x0000000d14117212 */ /* 0x000fe200078e3cff */
[----:B-----5:R-:W-:-:S03]  /*1490*/  IMAD.MOV.U32 R20, RZ, RZ, R11 ;  /* 0x000000ffff147224 */ /* 0x020fc600078e000b */
[----:B------:R-:W-:Y:S01]  /*14a0*/  IADD3 R15, PT, PT, R17, R14, RZ ;  /* 0x0000000e110f7210 */ /* 0x000fe20007ffe0ff */
[----:B------:R-:W-:Y:S03]  /*14b0*/  STG.E.64 desc[UR10][R6.64+0x10], R16 ;  /* 0x0000101006007986 */ /* 0x000fe6000c101b0a */
[----:B------:R-:W-:Y:S01]  /*14c0*/  I2FP.F32.U32 R15, R15 ;  /* 0x0000000f000f7245 */ /* 0x000fe20000201000 */
[----:B------:R-:W-:Y:S04]  /*14d0*/  STG.E.64 desc[UR10][R6.64+0x8], R20 ;  /* 0x0000081406007986 */ /* 0x000fe8000c101b0a */
[----:B------:R-:W-:Y:S01]  /*14e0*/  FFMA R0, R15, R0, 1.1641532182693481445e-10 ;  /* 0x2f0000000f007423 */ /* 0x000fe20000000000 */
[----:B------:R-:W-:-:S03]  /*14f0*/  MOV R15, R10 ;  /* 0x0000000a000f7202 */ /* 0x000fc60000000f00 */
[----:B-1----:R-:W0:Y:S02]  /*1500*/  F2F.F64.F32 R18, R0 ;  /* 0x0000000000127310 */ /* 0x002e240000201800 */
[----:B------:R-:W-:Y:S01]  /*1510*/  STG.E.64 desc[UR10][R6.64], R14 ;  /* 0x0000000e06007986 */ /* 0x000fe2000c101b0a */
[----:B0-----:R-:W-:-:S07]  /*1520*/  DFMA R18, R8, R18, R4 ;  /* 0x000000120812722b */ /* 0x001fce0000000004 */
[----:B------:R-:W-:Y:S01]  /*1530*/  STG.E.64 desc[UR10][R2.64+0x10], R18 ;  /* 0x0000101202007986 */ /* 0x000fe2000c101b0a */
[----:B------:R-:W-:Y:S05]  /*1540*/  EXIT ;  /* 0x000000000000794d */ /* 0x000fea0003800000 */
        .type           $_Z20initializeVectorsGpuPdddP17curandStateXORWOW$__internal_accurate_pow,@function
        .size           $_Z20initializeVectorsGpuPdddP17curandStateXORWOW$__internal_accurate_pow,(.L_x_70 - $_Z20initializeVectorsGpuPdddP17curandStateXORWOW$__internal_accurate_pow)
$_Z20initializeVectorsGpuPdddP17curandStateXORWOW$__internal_accurate_pow:
[----:B------:R-:W0:Y:S01]  /*1550*/  MUFU.RCP64H R19, 2.25 ;  /* 0x4002000000137908 */ /* 0x000e220000001800 */
[----:B------:R-:W-:Y:S01]  /*1560*/  IMAD.MOV.U32 R12, RZ, RZ, 0x0 ;  /* 0x00000000ff0c7424 */ /* 0x000fe200078e00ff */
[----:B------:R-:W-:Y:S01]  /*1570*/  MOV R14, 0x41ad3b5a ;  /* 0x41ad3b5a000e7802 */ /* 0x000fe20000000f00 */
[----:B------:R-:W-:Y:S01]  /*1580*/  IMAD.MOV.U32 R13, RZ, RZ, 0x40020000 ;  /* 0x40020000ff0d7424 */ /* 0x000fe200078e00ff */
[----:B------:R-:W-:Y:S01]  /*1590*/  UMOV UR8, 0x7d2cafe2 ;  /* 0x7d2cafe200087882 */ /* 0x000fe20000000000 */
[----:B------:R-:W-:Y:S01]  /*15a0*/  IMAD.MOV.U32 R18, RZ, RZ, RZ ;  /* 0x000000ffff127224 */ /* 0x000fe200078e00ff */
[----:B------:R-:W-:Y:S01]  /*15b0*/  UMOV UR9, 0x3eb0f5ff ;  /* 0x3eb0f5ff00097882 */ /* 0x000fe20000000000 */
[----:B------:R-:W-:Y:S02]  /*15c0*/  IMAD.MOV.U32 R15, RZ, RZ, 0x3ed0f5d2 ;  /* 0x3ed0f5d2ff0f7424 */ /* 0x000fe400078e00ff */
[----:B------:R-:W-:-:S05]  /*15d0*/  IMAD.SHL.U32 R3, R11, 0x2, RZ ;  /* 0x000000020b037824 */ /* 0x000fca00078e00ff */
[----:B------:R-:W-:Y:S01]  /*15e0*/  ISETP.GT.U32.AND P0, PT, R3, -0x2000001, PT ;  /* 0xfdffffff0300780c */ /* 0x000fe20003f04070 */
[----:B0-----:R-:W-:-:S08]  /*15f0*/  DFMA R12, R18, -R12, 1 ;  /* 0x3ff00000120c742b */ /* 0x001fd0000000080c */
[----:B------:R-:W-:-:S08]  /*1600*/  DFMA R12, R12, R12, R12 ;  /* 0x0000000c0c0c722b */ /* 0x000fd0000000000c */
[----:B------:R-:W-:-:S08]  /*1610*/  DFMA R18, R18, R12, R18 ;  /* 0x0000000c1212722b */ /* 0x000fd00000000012 */
[----:B------:R-:W-:-:S08]  /*1620*/  DMUL R12, R18, 0.25 ;  /* 0x3fd00000120c7828 */ /* 0x000fd00000000000 */
[----:B------:R-:W-:-:S08]  /*1630*/  DFMA R12, R18, 0.25, R12 ;  /* 0x3fd00000120c782b */ /* 0x000fd0000000000c */
[C---:B------:R-:W-:Y:S02]  /*1640*/  DMUL R24, R12.reuse, R12 ;  /* 0x0000000c0c187228 */ /* 0x040fe40000000000 */
[----:B------:R-:W-:-:S06]  /*1650*/  DADD R16, -R12, 0.25 ;  /* 0x3fd000000c107429 */ /* 0x000fcc0000000100 */
[----:B------:R-:W-:Y:S01]  /*1660*/  DFMA R14, R24, UR8, R14 ;  /* 0x00000008180e7c2b */ /* 0x000fe2000800000e */
[----:B------:R-:W-:Y:S01]  /*1670*/  UMOV UR8, 0x75488a3f ;  /* 0x75488a3f00087882 */ /* 0x000fe20000000000 */
[----:B------:R-:W-:Y:S01]  /*1680*/  UMOV UR9, 0x3ef3b20a ;  /* 0x3ef3b20a00097882 */ /* 0x000fe20000000000 */
[----:B------:R-:W-:-:S05]  /*1690*/  DADD R16, R16, R16 ;  /* 0x0000000010107229 */ /* 0x000fca0000000010 */
[----:B------:R-:W-:Y:S01]  /*16a0*/  DFMA R14, R24, R14, UR8 ;  /* 0x00000008180e7e2b */ /* 0x000fe2000800000e */
[----:B------:R-:W-:Y:S01]  /*16b0*/  UMOV UR8, 0xe4faecd5 ;  /* 0xe4faecd500087882 */ /* 0x000fe20000000000 */
[----:B------:R-:W-:Y:S01]  /*16c0*/  UMOV UR9, 0x3f1745cd ;  /* 0x3f1745cd00097882 */ /* 0x000fe20000000000 */
[----:B------:R-:W-:-:S05]  /*16d0*/  DFMA R16, -R12, 0.25, R16 ;  /* 0x3fd000000c10782b */ /* 0x000fca0000000110 */
[----:B------:R-:W-:Y:S01]  /*16e0*/  DFMA R14, R24, R14, UR8 ;  /* 0x00000008180e7e2b */ /* 0x000fe2000800000e */
[----:B------:R-:W-:Y:S01]  /*16f0*/  UMOV UR8, 0x258a578b ;  /* 0x258a578b00087882 */ /* 0x000fe20000000000 */
[----:B------:R-:W-:Y:S01]  /*1700*/  UMOV UR9, 0x3f3c71c7 ;  /* 0x3f3c71c700097882 */ /* 0x000fe20000000000 */
[----:B------:R-:W-:Y:S02]  /*1710*/  DMUL R16, R18, R16 ;  /* 0x0000001012107228 */ /* 0x000fe40000000000 */
[----:B------:R-:W-:-:S03]  /*1720*/  DMUL R18, R12, R12 ;  /* 0x0000000c0c127228 */ /* 0x000fc60000000000 */
        /* <DEDUP_REMOVED lines=9> */
[----:B------:R-:W-:-:S08]  /*17c0*/  DFMA R14, R24, R22, UR8 ;  /* 0x00000008180e7e2b */ /* 0x000fd00008000016 */
[----:B------:R-:W-:Y:S01]  /*17d0*/  DADD R20, -R14, UR8 ;  /* 0x000000080e147e29 */ /* 0x000fe20008000100 */
[----:B------:R-:W-:Y:S01]  /*17e0*/  UMOV UR8, 0xb9e7b0 ;  /* 0x00b9e7b000087882 */ /* 0x000fe20000000000 */
[----:B------:R-:W-:-:S06]  /*17f0*/  UMOV UR9, 0x3c46a4cb ;  /* 0x3c46a4cb00097882 */ /* 0x000fcc0000000000 */
[----:B------:R-:W-:Y:S02]  /*1800*/  DFMA R20, R24, R22, R20 ;  /* 0x000000161814722b */ /* 0x000fe40000000014 */
[----:B------:R-:W-:Y:S01]  /*1810*/  DFMA R24, R12, R12, -R18 ;  /* 0x0000000c0c18722b */ /* 0x000fe20000000812 */
[----:B------:R-:W-:Y:S02]  /*1820*/  VIADD R23, R17, 0x100000 ;  /* 0x0010000011177836 */ /* 0x000fe40000000000 */
[----:B------:R-:W-:-:S03]  /*1830*/  IMAD.MOV.U32 R22, RZ, RZ, R16 ;  /* 0x000000ffff167224 */ /* 0x000fc600078e0010 */
[----:B------:R-:W-:Y:S01]  /*1840*/  DADD R20, R20, -UR8 ;  /* 0x8000000814147e29 */ /* 0x000fe20008000000 */
[----:B------:R-:W-:Y:S01]  /*1850*/  UMOV UR8, 0x0 ;  /* 0x0000000000087882 */ /* 0x000fe20000000000 */
[----:B------:R-:W-:Y:S01]  /*1860*/  UMOV UR9, 0x40080000 ;  /* 0x4008000000097882 */ /* 0x000fe20000000000 */
[C---:B------:R-:W-:Y:S02]  /*1870*/  DFMA R22, R12.reuse, R22, R24 ;  /* 0x000000160c16722b */ /* 0x040fe40000000018 */
[----:B------:R-:W-:-:S08]  /*1880*/  DMUL R24, R12, R18 ;  /* 0x000000120c187228 */ /* 0x000fd00000000000 */
[----:B------:R-:W-:-:S08]  /*1890*/  DFMA R26, R12, R18, -R24 ;  /* 0x000000120c1a722b */ /* 0x000fd00000000818 */
[----:B------:R-:W-:Y:S02]  /*18a0*/  DFMA R26, R16, R18, R26 ;  /* 0x00000012101a722b */ /* 0x000fe4000000001a */
[----:B------:R-:W-:-:S06]  /*18b0*/  DADD R18, R14, R20 ;  /* 0x000000000e127229 */ /* 0x000fcc0000000014 */
[----:B------:R-:W-:Y:S02]  /*18c0*/  DFMA R22, R12, R22, R26 ;  /* 0x000000160c16722b */ /* 0x000fe4000000001a */
[----:B------:R-:W-:-:S08]  /*18d0*/  DADD R26, R14, -R18 ;  /* 0x000000000e1a7229 */ /* 0x000fd00000000812 */
[----:B------:R-:W-:Y:S02]  /*18e0*/  DADD R26, R20, R26 ;  /* 0x00000000141a7229 */ /* 0x000fe4000000001a */
[----:B------:R-:W-:-:S08]  /*18f0*/  DMUL R20, R18, R24 ;  /* 0x0000001812147228 */ /* 0x000fd00000000000 */
[----:B------:R-:W-:-:S08]  /*1900*/  DFMA R14, R18, R24, -R20 ;  /* 0x00000018120e722b */ /* 0x000fd00000000814 */
[----:B------:R-:W-:Y:S01]  /*1910*/  DFMA R14, R18, R22, R14 ;  /* 0x00000016120e722b */ /* 0x000fe2000000000e */
[----:B------:R-:W-:Y:S02]  /*1920*/  IMAD.MOV.U32 R18, RZ, RZ, -0x105c611 ;  /* 0xfefa39efff127424 */ /* 0x000fe400078e00ff */
[----:B------:R-:W-:-:S05]  /*1930*/  IMAD.MOV.U32 R19, RZ, RZ, 0x3fe62e42 ;  /* 0x3fe62e42ff137424 */ /* 0x000fca00078e00ff */
[----:B------:R-:W-:-:S08]  /*1940*/  DFMA R26, R26, R24, R14 ;  /* 0x000000181a1a722b */ /* 0x000fd0000000000e */
[----:B------:R-:W-:-:S08]  /*1950*/  DADD R14, R20, R26 ;  /* 0x00000000140e7229 */ /* 0x000fd0000000001a */
[--C-:B------:R-:W-:Y:S02]  /*1960*/  DADD R22, R12, R14.reuse ;  /* 0x000000000c167229 */ /* 0x100fe4000000000e */
[----:B------:R-:W-:-:S06]  /*1970*/  DADD R20, R20, -R14 ;  /* 0x0000000014147229 */ /* 0x000fcc000000080e */
[----:B------:R-:W-:Y:S02]  /*1980*/  DADD R12, R12, -R22 ;  /* 0x000000000c0c7229 */ /* 0x000fe40000000816 */
[----:B------:R-:W-:-:S06]  /*1990*/  DADD R20, R26, R20 ;  /* 0x000000001a147229 */ /* 0x000fcc0000000014 */
[----:B------:R-:W-:Y:S01]  /*19a0*/  DADD R12, R14, R12 ;  /* 0x000000000e0c7229 */ /* 0x000fe2000000000c */
[----:B------:R-:W-:Y:S01]  /*19b0*/  MOV R14, 0xfefa39ef ;  /* 0xfefa39ef000e7802 */ /* 0x000fe20000000f00 */
[----:B------:R-:W-:-:S06]  /*19c0*/  IMAD.MOV.U32 R15, RZ, RZ, 0x3fe62e42 ;  /* 0x3fe62e42ff0f7424 */ /* 0x000fcc00078e00ff */
[----:B------:R-:W-:-:S08]  /*19d0*/  DADD R12, R20, R12 ;  /* 0x00000000140c7229 */ /* 0x000fd0000000000c */
[----:B------:R-:W-:-:S08]  /*19e0*/  DADD R16, R16, R12 ;  /* 0x0000000010107229 */ /* 0x000fd0000000000c */
[----:B------:R-:W-:-:S08]  /*19f0*/  DADD R12, R22, R16 ;  /* 0x00000000160c7229 */ /* 0x000fd00000000010 */
[--C-:B------:R-:W-:Y:S02]  /*1a00*/  DFMA R14, R14, UR8, R12.reuse ;  /* 0x000000080e0e7c2b */ /* 0x100fe4000800000c */
[----:B------:R-:W-:-:S06]  /*1a10*/  DADD R22, R22, -R12 ;  /* 0x0000000016167229 */ /* 0x000fcc000000080c */
[----:B------:R-:W-:Y:S02]  /*1a20*/  DFMA R20, -R18, 3, R14 ;  /* 0x400800001214782b */ /* 0x000fe4000000010e */
[----:B------:R-:W-:Y:S01]  /*1a30*/  DADD R22, R16, R22 ;  /* 0x0000000010167229 */ /* 0x000fe20000000016 */
[----:B------:R-:W-:Y:S01]  /*1a40*/  LOP3.LUT R17, R11, 0xff0fffff, RZ, 0xc0, !PT ;  /* 0xff0fffff0b117812 */ /* 0x000fe200078ec0ff */
[----:B------:R-:W-:-:S04]  /*1a50*/  IMAD.MOV.U32 R16, RZ, RZ, R10 ;  /* 0x000000ffff107224 */ /* 0x000fc800078e000a */
[----:B------:R-:W-:Y:S01]  /*1a60*/  DADD R20, -R12, R20 ;  /* 0x000000000c147229 */ /* 0x000fe20000000114 */
[----:B------:R-:W-:Y:S01]  /*1a70*/  SEL R17, R17, R11, P0 ;  /* 0x0000000b11117207 */ /* 0x000fe20000000000 */
[----:B------:R-:W-:Y:S01]  /*1a80*/  IMAD.MOV.U32 R13, RZ, RZ, 0x3c7abc9e ;  /* 0x3c7abc9eff0d7424 */ /* 0x000fe200078e00ff */
[----:B------:R-:W-:-:S05]  /*1a90*/  MOV R12, 0x3b39803f ;  /* 0x3b39803f000c7802 */ /* 0x000fca0000000f00 */
[----:B------:R-:W-:-:S08]  /*1aa0*/  DADD R20, R22, -R20 ;  /* 0x0000000016147229 */ /* 0x000fd00000000814 */
[----:B------:R-:W-:Y:S01]  /*1ab0*/  DFMA R20, R12, UR8, R20 ;  /* 0x000000080c147c2b */ /* 0x000fe20008000014 */
[----:B------:R-:W-:Y:S01]  /*1ac0*/  UMOV UR8, 0x3b39803f ;  /* 0x3b39803f00087882 */ /* 0x000fe20000000000 */
[----:B------:R-:W-:-:S06]  /*1ad0*/  UMOV UR9, 0x3c7abc9e ;  /* 0x3c7abc9e00097882 */ /* 0x000fcc0000000000 */
[----:B------:R-:W-:-:S08]  /*1ae0*/  DADD R12, R14, R20 ;  /* 0x000000000e0c7229 */ /* 0x000fd00000000014 */
[----:B------:R-:W-:Y:S02]  /*1af0*/  DADD R14, R14, -R12 ;  /* 0x000000000e0e7229 */ /* 0x000fe4000000080c */
[----:B------:R-:W-:-:S06]  /*1b00*/  DMUL R22, R12, R16 ;  /* 0x000000100c167228 */ /* 0x000fcc0000000000 */
[----:B------:R-:W-:Y:S02]  /*1b10*/  DADD R14, R20, R14 ;  /* 0x00000000140e7229 */ /* 0x000fe4000000000e */
[----:B------:R-:W-:-:S08]  /*1b20*/  DFMA R12, R12, R16, -R22 ;  /* 0x000000100c0c722b */ /* 0x000fd00000000816 */
[----:B------:R-:W-:Y:S01]  /*1b30*/  DFMA R16, R14, R16, R12 ;  /* 0x000000100e10722b */ /* 0x000fe2000000000c */
[----:B------:R-:W-:Y:S01]  /*1b40*/  MOV R12, 0x652b82fe ;  /* 0x652b82fe000c7802 */ /* 0x000fe20000000f00 */
[----:B------:R-:W-:-:S06]  /*1b50*/  IMAD.MOV.U32 R13, RZ, RZ, 0x3ff71547 ;  /* 0x3ff71547ff0d7424 */ /* 0x000fcc00078e00ff */
[----:B------:R-:W-:-:S08]  /*1b60*/  DADD R14, R22, R16 ;  /* 0x00000000160e7229 */ /* 0x000fd00000000010 */
[----:B------:R-:W-:Y:S02]  /*1b70*/  DFMA R12, R14, R12, 6.75539944105574400000e+15 ;  /* 0x433800000e0c742b */ /* 0x000fe4000000000c */
[----:B------:R-:W-:Y:S01]  /*1b80*/  FSETP.GEU.AND P0, PT, |R15|, 4.1917929649353027344, PT ;  /* 0x4086232b0f00780b */ /* 0x000fe20003f0e200 */
[----:B------:R-:W-:-:S05]  /*1b90*/  DADD R22, R22, -R14 ;  /* 0x0000000016167229 */ /* 0x000fca000000080e */
[----:B------:R-:W-:-:S03]  /*1ba0*/  DADD R20, R12, -6.75539944105574400000e+15 ;  /* 0xc33800000c147429 */ /* 0x000fc60000000000 */
[----:B------:R-:W-:-:S05]  /*1bb0*/  DADD R16, R16, R22 ;  /* 0x0000000010107229 */ /* 0x000fca0000000016 */
[----:B------:R-:W-:-:S08]  /*1bc0*/  DFMA R18, R20, -R18, R14 ;  /* 0x800000121412722b */ /* 0x000fd0000000000e */
[----:B------:R-:W-:Y:S01]  /*1bd0*/  DFMA R18, R20, -UR8, R18 ;  /* 0x8000000814127c2b */ /* 0x000fe20008000012 */
[----:B------:R-:W-:Y:S01]  /*1be0*/  UMOV UR8, 0x69ce2bdf ;  /* 0x69ce2bdf00087882 */ /* 0x000fe20000000000 */
[----:B------:R-:W-:Y:S01]  /*1bf0*/  IMAD.MOV.U32 R20, RZ, RZ, -0x35dec16 ;  /* 0xfca213eaff147424 */ /* 0x000fe200078e00ff */
[----:B------:R-:W-:Y:S01]  /*1c00*/  UMOV UR9, 0x3e5ade15 ;  /* 0x3e5ade1500097882 */ /* 0x000fe20000000000 */
[----:B------:R-:W-:-:S06]  /*1c10*/  IMAD.MOV.U32 R21, RZ, RZ, 0x3e928af3 ;  /* 0x3e928af3ff157424 */ /* 0x000fcc00078e00ff */
        /* <DEDUP_REMOVED lines=25> */
[----:B------:R-:W-:-:S08]  /*1db0*/  DFMA R20, R18, R20, 1 ;  /* 0x3ff000001214742b */ /* 0x000fd00000000014 */
[----:B------:R-:W-:-:S10]  /*1dc0*/  DFMA R20, R18, R20, 1 ;  /* 0x3ff000001214742b */ /* 0x000fd40000000014 */
[----:B------:R-:W-:Y:S01]  /*1dd0*/  LEA R19, R12, R21, 0x14 ;  /* 0x000000150c137211 */ /* 0x000fe200078ea0ff */
[----:B------:R-:W-:Y:S01]  /*1de0*/  IMAD.MOV.U32 R18, RZ, RZ, R20 ;  /* 0x000000ffff127224 */ /* 0x000fe200078e0014 */
[----:B------:R-:W-:Y:S06]  /*1df0*/  @!P0 BRA `(.L_x_54) ;  /* 0x0000000000308947 */ /* 0x000fec0003800000 */
[----:B------:R-:W-:Y:S01]  /*1e00*/  FSETP.GEU.AND P1, PT, |R15|, 4.2275390625, PT ;  /* 0x408748000f00780b */ /* 0x000fe20003f2e200 */
[C---:B------:R-:W-:Y:S02]  /*1e10*/  DADD R18, R14.reuse, +INF ;  /* 0x7ff000000e127429 */ /* 0x040fe40000000000 */
[----:B------:R-:W-:-:S08]  /*1e20*/  DSETP.GEU.AND P0, PT, R14, RZ, PT ;  /* 0x000000ff0e00722a */ /* 0x000fd00003f0e000 */
[----:B------:R-:W-:Y:S02]  /*1e30*/  FSEL R18, R18, RZ, P0 ;  /* 0x000000ff12127208 */ /* 0x000fe40000000000 */
[----:B------:R-:W-:Y:S02]  /*1e40*/  @!P1 LEA.HI R3, R12, R12, RZ, 0x1 ;  /* 0x0000000c0c039211 */ /* 0x000fe400078f08ff */
[----:B------:R-:W-:Y:S02]  /*1e50*/  FSEL R19, R19, RZ, P0 ;  /* 0x000000ff13137208 */ /* 0x000fe40000000000 */
[----:B------:R-:W-:-:S05]  /*1e60*/  @!P1 SHF.R.S32.HI R3, RZ, 0x1, R3 ;  /* 0x00000001ff039819 */ /* 0x000fca0000011403 */
[----:B------:R-:W-:Y:S02]  /*1e70*/  @!P1 IMAD.IADD R12, R12, 0x1, -R3 ;  /* 0x000000010c0c9824 */ /* 0x000fe400078e0a03 */
[----:B------:R-:W-:-:S03]  /*1e80*/  @!P1 IMAD R21, R3, 0x100000, R21 ;  /* 0x0010000003159824 */ /* 0x000fc600078e0215 */
[----:B------:R-:W-:Y:S02]  /*1e90*/  @!P1 LEA R13, R12, 0x3ff00000, 0x14 ;  /* 0x3ff000000c0d9811 */ /* 0x000fe400078ea0ff */
[----:B------:R-:W-:-:S06]  /*1ea0*/  @!P1 MOV R12, RZ ;  /* 0x000000ff000c9202 */ /* 0x000fcc0000000f00 */
[----:B------:R-:W-:-:S11]  /*1eb0*/  @!P1 DMUL R18, R20, R12 ;  /* 0x0000000c14129228 */ /* 0x000fd60000000000 */
.L_x_54:
[----:B------:R-:W-:Y:S01]  /*1ec0*/  DFMA R16, R16, R18, R18 ;  /* 0x000000121010722b */ /* 0x000fe20000000012 */
[----:B------:R-:W-:Y:S01]  /*1ed0*/  IMAD.MOV.U32 R12, RZ, RZ, R0 ;  /* 0x000000ffff0c7224 */ /* 0x000fe200078e0000 */
[----:B------:R-:W-:Y:S01]  /*1ee0*/  DSETP.NEU.AND P0, PT, |R18|, +INF , PT ;  /* 0x7ff000001200742a */ /* 0x000fe20003f0d200 */
[----:B------:R-:W-:-:S07]  /*1ef0*/  IMAD.MOV.U32 R13, RZ, RZ, 0x0 ;  /* 0x00000000ff0d7424 */ /* 0x000fce00078e00ff */
[----:B------:R-:W-:Y:S02]  /*1f00*/  FSEL R3, R18, R16, !P0 ;  /* 0x0000001012037208 */ /* 0x000fe40004000000 */
[----:B------:R-:W-:Y:S01]  /*1f10*/  FSEL R16, R19, R17, !P0 ;  /* 0x0000001113107208 */ /* 0x000fe20004000000 */
[----:B------:R-:W-:Y:S06]  /*1f20*/  RET.REL.NODEC R12 `(_Z20initializeVectorsGpuPdddP17curandStateXORWOW) ;  /* 0xffffffe00c347950 */ /* 0x000fec0003c3ffff */
.L_x_55:
        /* <DEDUP_REMOVED lines=13> */
.L_x_70:


//--------------------- .text._Z19initializeMassesGpuPdddP17curandStateXORWOW --------------------------
	.section	.text._Z19initializeMassesGpuPdddP17curandStateXORWOW,"ax",@progbits
	.align	128
        .global         _Z19initializeMassesGpuPdddP17curandStateXORWOW
        .type           _Z19initializeMassesGpuPdddP17curandStateXORWOW,@function
        .size           _Z19initializeMassesGpuPdddP17curandStateXORWOW,(.L_x_71 - _Z19initializeMassesGpuPdddP17curandStateXORWOW)
        .other          _Z19initializeMassesGpuPdddP17curandStateXORWOW,@"STO_CUDA_ENTRY STV_DEFAULT"
_Z19initializeMassesGpuPdddP17curandStateXORWOW:
.text._Z19initializeMassesGpuPdddP17curandStateXORWOW:
[----:B------:R-:W-:Y:S01]  /*0000*/  LDC R1, c[0x0][0x37c] ;  /* 0x0000df00ff017b82 */ /* 0x000fe20000000800 */
[----:B------:R-:W0:Y:S07]  /*0010*/  S2R R3, SR_TID.X ;  /* 0x0000000000037919 */ /* 0x000e2e0000002100 */
[----:B------:R-:W0:Y:S01]  /*0020*/  S2UR UR4, SR_CTAID.X ;  /* 0x00000000000479c3 */ /* 0x000e220000002500 */
[----:B------:R-:W1:Y:S01]  /*0030*/  LDCU.64 UR6, c[0x0][0x388] ;  /* 0x00007100ff0677ac */ /* 0x000e620008000a00 */
[----:B------:R-:W2:Y:S06]  /*0040*/  LDCU.64 UR8, c[0x0][0x390] ;  /* 0x00007200ff0877ac */ /* 0x000eac0008000a00 */
[----:B------:R-:W0:Y:S01]  /*0050*/  LDC R0, c[0x0][0x360] ;  /* 0x0000d800ff007b82 */ /* 0x000e220000000800 */
[----:B-1----:R-:W-:-:S02]  /*0060*/  IMAD.U32 R12, RZ, RZ, UR6 ;  /* 0x00000006ff0c7e24 */ /* 0x002fc4000f8e00ff */
[----:B------:R-:W-:Y:S02]  /*0070*/  IMAD.U32 R13, RZ, RZ, UR7 ;  /* 0x00000007ff0d7e24 */ /* 0x000fe4000f8e00ff */
[----:B--2---:R-:W-:Y:S02]  /*0080*/  IMAD.U32 R2, RZ, RZ, UR8 ;  /* 0x00000008ff027e24 */ /* 0x004fe4000f8e00ff */
[----:B0-----:R-:W-:Y:S02]  /*0090*/  IMAD R0, R0, UR4, R3 ;  /* 0x0000000400007c24 */ /* 0x001fe4000f8e0203 */
[----:B------:R-:W-:-:S03]  /*00a0*/  IMAD.U32 R3, RZ, RZ, UR9 ;  /* 0x00000009ff037e24 */ /* 0x000fc6000f8e00ff */
[----:B------:R-:W-:-:S13]  /*00b0*/  ISETP.GT.AND P0, PT, R0, 0x3e7, PT ;  /* 0x000003e70000780c */ /* 0x000fda0003f04270 */
[----:B------:R-:W-:Y:S05]  /*00c0*/  @P0 EXIT ;  /* 0x000000000000094d */ /* 0x000fea0003800000 */
[----:B------:R-:W0:Y:S01]  /*00d0*/  LDC.64 R6, c[0x0][0x390] ;  /* 0x0000e400ff067b82 */ /* 0x000e220000000a00 */
[----:B------:R-:W1:Y:S07]  /*00e0*/  LDCU.64 UR4, c[0x0][0x358] ;  /* 0x00006b00ff0477ac */ /* 0x000e6e0008000a00 */
[----:B------:R-:W2:Y:S08]  /*00f0*/  LDC.64 R8, c[0x0][0x388] ;  /* 0x0000e200ff087b82 */ /* 0x000eb00000000a00 */
[----:B------:R-:W3:Y:S01]  /*0100*/  LDC.64 R10, c[0x0][0x398] ;  /* 0x0000e600ff0a7b82 */ /* 0x000ee20000000a00 */
[----:B0-----:R-:W-:-:S06]  /*0110*/  DSETP.GT.AND P0, PT, R6, RZ, PT ;  /* 0x000000ff0600722a */ /* 0x001fcc0003f04000 */
[----:B--2---:R-:W-:Y:S01]  /*0120*/  DSETP.LEU.OR P0, PT, R8, RZ, !P0 ;  /* 0x000000ff0800722a */ /* 0x004fe2000470b400 */
[----:B---3--:R-:W-:-:S13]  /*0130*/  IMAD.WIDE R10, R0, 0x30, R10 ;  /* 0x00000030000a7825 */ /* 0x008fda00078e020a */
[----:B-1----:R-:W-:Y:S05]  /*0140*/  @P0 BRA `(.L_x_56) ;  /* 0x0000000c00700947 */ /* 0x002fea0003800000 */
[----:B------:R-:W2:Y:S01]  /*0150*/  LDG.E.64 R4, desc[UR4][R10.64] ;  /* 0x000000040a047981 */ /* 0x000ea2000c1e1b00 */
[----:B------:R-:W0:Y:S03]  /*0160*/  LDC R19, c[0x0][0x38c] ;  /* 0x0000e300ff137b82 */ /* 0x000e260000000800 */
[----:B------:R-:W3:Y:S04]  /*0170*/  LDG.E.64 R14, desc[UR4][R10.64+0x10] ;  /* 0x000010040a0e7981 */ /* 0x000ee8000c1e1b00 */
[----:B------:R-:W4:Y:S01]  /*0180*/  LDG.E.64 R16, desc[UR4][R10.64+0x8] ;  /* 0x000008040a107981 */ /* 0x000f22000c1e1b00 */
[----:B0-----:R-:W-:-:S13]  /*0190*/  ISETP.GT.AND P0, PT, R19, 0xfffff, PT ;  /* 0x000fffff1300780c */ /* 0x001fda0003f04270 */
[----:B------:R-:W-:Y:S01]  /*01a0*/  @!P0 DMUL R12, R8, 1.80143985094819840000e+16 ;  /* 0x43500000080c8828 */ /* 0x000fe20000000000 */
[----:B------:R-:W-:Y:S02]  /*01b0*/  MOV R9, 0x2f800000 ;  /* 0x2f80000000097802 */ /* 0x000fe40000000f00 */
[----:B--2---:R-:W-:Y:S01]  /*01c0*/  SHF.R.U32.HI R18, RZ, 0x2, R5 ;  /* 0x00000002ff127819 */ /* 0x004fe20000011605 */
[----:B------:R-:W-:-:S03]  /*01d0*/  VIADD R22, R4, 0x587c5 ;  /* 0x000587c504167836 */ /* 0x000fc60000000000 */
[----:B------:R-:W-:Y:S01]  /*01e0*/  LOP3.LUT R18, R18, R5, RZ, 0x3c, !PT ;  /* 0x0000000512127212 */ /* 0x000fe200078e3cff */
[----:B---3--:R-:W-:Y:S01]  /*01f0*/  IMAD.MOV.U32 R21, RZ, RZ, R14 ;  /* 0x000000ffff157224 */ /* 0x008fe200078e000e */
[----:B------:R-:W0:Y:S01]  /*0200*/  LDC R5, c[0x0][0x38c] ;  /* 0x0000e300ff057b82 */ /* 0x000e220000000800 */
[----:B------:R-:W-:Y:S01]  /*0210*/  SHF.L.U32 R19, R15, 0x4, RZ ;  /* 0x000000040f137819 */ /* 0x000fe200000006ff */
[----:B------:R-:W-:Y:S02]  /*0220*/  IMAD.MOV.U32 R24, RZ, RZ, R15 ;  /* 0x000000ffff187224 */ /* 0x000fe400078e000f */
[----:B------:R-:W-:Y:S02]  /*0230*/  IMAD.SHL.U32 R20, R18, 0x2, RZ ;  /* 0x0000000212147824 */ /* 0x000fe400078e00ff */
[----:B----4-:R-:W-:-:S03]  /*0240*/  IMAD.MOV.U32 R23, RZ, RZ, R16 ;  /* 0x000000ffff177224 */ /* 0x010fc600078e0010 */
[----:B------:R-:W-:Y:S02]  /*0250*/  LOP3.LUT R20, R18, R20, R19, 0x96, !PT ;  /* 0x0000001412147212 */ /* 0x000fe400078e9613 */
[----:B------:R-:W1:Y:S01]  /*0260*/  LDC R18, c[0x0][0x388] ;  /* 0x0000e200ff127b82 */ /* 0x000e620000000800 */
[----:B------:R2:W-:Y:S01]  /*0270*/  STG.E.64 desc[UR4][R10.64], R22 ;  /* 0x000000160a007986 */ /* 0x0005e2000c101b04 */
[----:B------:R-:W-:Y:S02]  /*0280*/  LOP3.LUT R25, R20, R15, RZ, 0x3c, !PT ;  /* 0x0000000f14197212 */ /* 0x000fe400078e3cff */
[----:B------:R-:W-:-:S03]  /*0290*/  MOV R20, R17 ;  /* 0x0000001100147202 */ /* 0x000fc60000000f00 */
[----:B------:R2:W-:Y:S01]  /*02a0*/  STG.E.64 desc[UR4][R10.64+0x10], R24 ;  /* 0x000010180a007986 */ /* 0x0005e2000c101b04 */
[----:B------:R-:W-:-:S03]  /*02b0*/  IMAD.IADD R4, R25, 0x1, R22 ;  /* 0x0000000119047824 */ /* 0x000fc600078e0216 */
[----:B------:R2:W-:Y:S01]  /*02c0*/  STG.E.64 desc[UR4][R10.64+0x8], R20 ;  /* 0x000008140a007986 */ /* 0x0005e2000c101b04 */
[----:B0-----:R-:W-:Y:S01]  /*02d0*/  @!P0 IMAD.MOV.U32 R5, RZ, RZ, R13 ;  /* 0x000000ffff058224 */ /* 0x001fe200078e000d */
[----:B------:R-:W-:-:S03]  /*02e0*/  I2FP.F32.U32 R4, R4 ;  /* 0x0000000400047245 */ /* 0x000fc60000201000 */
[----:B------:R-:W-:Y:S02]  /*02f0*/  VIADD R8, R5, 0xffffffff ;  /* 0xffffffff05087836 */ /* 0x000fe40000000000 */
[----:B------:R-:W-:-:S03]  /*0300*/  FFMA R4, R4, R9, 1.1641532182693481445e-10 ;  /* 0x2f00000004047423 */ /* 0x000fc60000000009 */
[----:B------:R-:W-:Y:S01]  /*0310*/  ISETP.GT.U32.AND P1, PT, R8, 0x7feffffe, PT ;  /* 0x7feffffe0800780c */ /* 0x000fe20003f24070 */
[----:B------:R-:W-:Y:S02]  /*0320*/  IMAD.MOV.U32 R8, RZ, RZ, -0x3ff ;  /* 0xfffffc01ff087424 */ /* 0x000fe400078e00ff */
[----:B------:R-:W-:Y:S02]  /*0330*/  @!P0 IMAD.MOV.U32 R8, RZ, RZ, -0x435 ;  /* 0xfffffbcbff088424 */ /* 0x000fe400078e00ff */
[----:B-1----:R-:W-:-:S08]  /*0340*/  @!P0 IMAD.MOV.U32 R18, RZ, RZ, R12 ;  /* 0x000000ffff128224 */ /* 0x002fd000078e000c */
[----:B--2---:R-:W-:Y:S05]  /*0350*/  @P1 BRA `(.L_x_57) ;  /* 0x0000000400001947 */ /* 0x004fea0003800000 */
[----:B------:R-:W-:Y:S01]  /*0360*/  LOP3.LUT R9, R5, 0xfffff, RZ, 0xc0, !PT ;  /* 0x000fffff05097812 */ /* 0x000fe200078ec0ff */
[----:B------:R-:W-:Y:S01]  /*0370*/  IMAD.MOV.U32 R12, RZ, RZ, RZ ;  /* 0x000000ffff0c7224 */ /* 0x000fe200078e00ff */
[----:B------:R-:W-:Y:S01]  /*0380*/  UMOV UR6, 0x3ae80f1e ;  /* 0x3ae80f1e00067882 */ /* 0x000fe20000000000 */
[----:B------:R-:W-:Y:S01]  /*0390*/  UMOV UR7, 0x3eb1380b ;  /* 0x3eb1380b00077882 */ /* 0x000fe20000000000 */
[----:B------:R-:W-:Y:S01]  /*03a0*/  LOP3.LUT R19, R9, 0x3ff00000, RZ, 0xfc, !PT ;  /* 0x3ff0000009137812 */ /* 0x000fe200078efcff */
[----:B------:R-:W-:Y:S01]  /*03b0*/  UMOV UR8, 0x80000000 ;  /* 0x8000000000087882 */ /* 0x000fe20000000000 */
[----:B------:R-:W-:Y:S01]  /*03c0*/  LEA.HI R5, R5, R8, RZ, 0xc ;  /* 0x0000000805057211 */ /* 0x000fe200078f60ff */
[----:B------:R-:W-:Y:S01]  /*03d0*/  UMOV UR9, 0x43300000 ;  /* 0x4330000000097882 */ /* 0x000fe20000000000 */
[----:B------:R-:W-:Y:S02]  /*03e0*/  ISETP.GE.U32.AND P0, PT, R19, 0x3ff6a09f, PT ;  /* 0x3ff6a09f1300780c */ /* 0x000fe40003f06070 */
[----:B------:R-:W-:-:S11]  /*03f0*/  MOV R23, 0x43300000 ;  /* 0x4330000000177802 */ /* 0x000fd60000000f00 */
[----:B------:R-:W-:Y:S02]  /*0400*/  @P0 VIADD R9, R19, 0xfff00000 ;  /* 0xfff0000013090836 */ /* 0x000fe40000000000 */
[----:B------:R-:W-:-:S03]  /*0410*/  @P0 VIADD R5, R5, 0x1 ;  /* 0x0000000105050836 */ /* 0x000fc60000000000 */
[----:B------:R-:W-:Y:S02]  /*0420*/  @P0 MOV R19, R9 ;  /* 0x0000000900130202 */ /* 0x000fe40000000f00 */
[----:B------:R-:W-:-:S04]  /*0430*/  LOP3.LUT R22, R5, 0x80000000, RZ, 0x3c, !PT ;  /* 0x8000000005167812 */ /* 0x000fc800078e3cff */
[----:B------:R-:W-:-:S06]  /*0440*/  DADD R20, R18, 1 ;  /* 0x3ff0000012147429 */ /* 0x000fcc0000000000 */
[----:B------:R-:W0:Y:S02]  /*0450*/  MUFU.RCP64H R13, R21 ;  /* 0x00000015000d7308 */ /* 0x000e240000001800 */
[----:B0-----:R-:W-:-:S08]  /*0460*/  DFMA R10, -R20, R12, 1 ;  /* 0x3ff00000140a742b */ /* 0x001fd0000000010c */
[----:B------:R-:W-:Y:S02]  /*0470*/  DFMA R14, R10, R10, R10 ;  /* 0x0000000a0a0e722b */ /* 0x000fe4000000000a */
[----:B------:R-:W-:Y:S01]  /*0480*/  DADD R10, R18, -1 ;  /* 0xbff00000120a7429 */ /* 0x000fe20000000000 */
[----:B------:R-:W-:Y:S02]  /*0490*/  IMAD.MOV.U32 R18, RZ, RZ, -0x748574fc ;  /* 0x8b7a8b04ff127424 */ /* 0x000fe400078e00ff */
[----:B------:R-:W-:-:S03]  /*04a0*/  IMAD.MOV.U32 R19, RZ, RZ, 0x3ed0ee25 ;  /* 0x3ed0ee25ff137424 */ /* 0x000fc600078e00ff */
[----:B------:R-:W-:-:S08]  /*04b0*/  DFMA R12, R12, R14, R12 ;  /* 0x0000000e0c0c722b */ /* 0x000fd0000000000c */
[----:B------:R-:W-:-:S08]  /*04c0*/  DMUL R14, R10, R12 ;  /* 0x0000000c0a0e7228 */ /* 0x000fd00000000000 */
[----:B------:R-:W-:-:S08]  /*04d0*/  DFMA R14, R10, R12, R14 ;  /* 0x0000000c0a0e722b */ /* 0x000fd0000000000e */
[----:B------:R-:W-:Y:S02]  /*04e0*/  DMUL R16, R14, R14 ;  /* 0x0000000e0e107228 */ /* 0x000fe40000000000 */
[----:B------:R-:W-:-:S06]  /*04f0*/  DADD R8, R10, -R14 ;  /* 0x000000000a087229 */ /* 0x000fcc000000080e */
[----:B------:R-:W-:Y:S01]  /*0500*/  DFMA R18, R16, UR6, R18 ;  /* 0x0000000610127c2b */ /* 0x000fe20008000012 */
[----:B------:R-:W-:Y:S01]  /*0510*/  UMOV UR6, 0x9f02676f ;  /* 0x9f02676f00067882 */ /* 0x000fe20000000000 */
[----:B------:R-:W-:Y:S01]  /*0520*/  UMOV UR7, 0x3ef3b266 ;  /* 0x3ef3b26600077882 */ /* 0x000fe20000000000 */
[----:B------:R-:W-:Y:S02]  /*0530*/  DADD R20, R8, R8 ;  /* 0x0000000008147229 */ /* 0x000fe40000000008 */
[----:B------:R-:W-:Y:S01]  /*0540*/  DADD R8, R22, -UR8 ;  /* 0x8000000816087e29 */ /* 0x000fe20008000000 */
[----:B------:R-:W-:Y:S01]  /*0550*/  UMOV UR8, 0xfefa39ef ;  /* 0xfefa39ef00087882 */ /* 0x000fe20000000000 */
[----:B------:R-:W-:Y:S01]  /*0560*/  UMOV UR9, 0x3fe62e42 ;  /* 0x3fe62e4200097882 */ /* 0x000fe20000000000 */
[----:B------:R-:W-:Y:S01]  /*0570*/  DFMA R18, R16, R18, UR6 ;  /* 0x0000000610127e2b */ /* 0x000fe20008000012 */
[----:B------:R-:W-:Y:S01]  /*0580*/  UMOV UR6, 0xa9ab0956 ;  /* 0xa9ab095600067882 */ /* 0x000fe20000000000 */
[----:B------:R-:W-:Y:S01]  /*0590*/  UMOV UR7, 0x3f1745cb ;  /* 0x3f1745cb00077882 */ /* 0x000fe20000000000 */
[----:B------:R-:W-:-:S02]  /*05a0*/  DFMA R20, R10, -R14, R20 ;  /* 0x8000000e0a14722b */ /* 0x000fc40000000014 */
[----:B------:R-:W-:-:S03]  /*05b0*/  DFMA R10, R8, UR8, R14 ;  /* 0x00000008080a7c2b */ /* 0x000fc6000800000e */
[----:B------:R-:W-:Y:S01]  /*05c0*/  DFMA R18, R16, R18, UR6 ;  /* 0x0000000610127e2b */ /* 0x000fe20008000012 */
[----:B------:R-:W-:Y:S01]  /*05d0*/  UMOV UR6, 0x2d1b5154 ;  /* 0x2d1b515400067882 */ /* 0x000fe20000000000 */
[----:B------:R-:W-:Y:S01]  /*05e0*/  UMOV UR7, 0x3f3c71c7 ;  /* 0x3f3c71c700077882 */ /* 0x000fe20000000000 */
[----:B------:R-:W-:-:S05]  /*05f0*/  DMUL R20, R12, R20 ;  /* 0x000000140c147228 */ /* 0x000fca0000000000 */
        /* <DEDUP_REMOVED lines=11> */
[----:B------:R-:W-:Y:S02]  /*06b0*/  UMOV UR7, 0x3fe62e42 ;  /* 0x3fe62e4200077882 */ /* 0x000fe40000000000 */
[----:B------:R-:W-:Y:S01]  /*06c0*/  DFMA R22, R8, -UR6, R10 ;  /* 0x8000000608167c2b */ /* 0x000fe2000800000a */
[----:B------:R-:W-:Y:S01]  /*06d0*/  UMOV UR6, 0x3b39803f ;  /* 0x3b39803f00067882 */ /* 0x000fe20000000000 */
[----:B------:R-:W-:Y:S02]  /*06e0*/  UMOV UR7, 0x3c7abc9e ;  /* 0x3c7abc9e00077882 */ /* 0x000fe40000000000 */
[----:B------:R-:W-:-:S04]  /*06f0*/  DMUL R18, R16, R18 ;  /* 0x0000001210127228 */ /* 0x000fc80000000000 */
[----:B------:R-:W-:-:S04]  /*0700*/  DADD R22, -R14, R22 ;  /* 0x000000000e167229 */ /* 0x000fc80000000116 */
[----:B------:R-:W-:-:S08]  /*0710*/  DFMA R18, R14, R18, R20 ;  /* 0x000000120e12722b */ /* 0x000fd00000000014 */
[----:B------:R-:W-:-:S08]  /*0720*/  DADD R18, R18, -R22 ;  /* 0x0000000012127229 */ /* 0x000fd00000000816 */
[----:B------:R-:W-:-:S08]  /*0730*/  DFMA R18, R8, UR6, R18 ;  /* 0x0000000608127c2b */ /* 0x000fd00008000012 */
[----:B------:R-:W-:Y:S01]  /*0740*/  DADD R10, R10, R18 ;  /* 0x000000000a0a7229 */ /* 0x000fe20000000012 */
[----:B------:R-:W-:Y:S10]  /*0750*/  BRA `(.L_x_58) ;  /* 0x0000000000187947 */ /* 0x000ff40003800000 */
.L_x_57:
[----:B------:R-:W-:Y:S01]  /*0760*/  IMAD.MOV.U32 R8, RZ, RZ, 0x0 ;  /* 0x00000000ff087424 */ /* 0x000fe200078e00ff */
[----:B------:R-:W-:Y:S01]  /*0770*/  LOP3.LUT P0, RZ, R13, 0x7fffffff, RZ, 0xc0, !PT ;  /* 0x7fffffff0dff7812 */ /* 0x000fe2000780c0ff */
[----:B------:R-:W-:-:S06]  /*0780*/  IMAD.MOV.U32 R9, RZ, RZ, 0x7ff00000 ;  /* 0x7ff00000ff097424 */ /* 0x000fcc00078e00ff */
[----:B------:R-:W-:-:S10]  /*0790*/  DFMA R8, R12, R8, +INF ;  /* 0x7ff000000c08742b */ /* 0x000fd40000000008 */
[----:B------:R-:W-:Y:S02]  /*07a0*/  FSEL R10, R8, RZ, P0 ;  /* 0x000000ff080a7208 */ /* 0x000fe40000000000 */
[----:B------:R-:W-:-:S07]  /*07b0*/  FSEL R11, R9, -QNAN , P0 ;  /* 0xfff00000090b7808 */ /* 0x000fce0000000000 */
.L_x_58:
[----:B------:R-:W0:Y:S08]  /*07c0*/  LDC R8, c[0x0][0x394] ;  /* 0x0000e500ff087b82 */ /* 0x000e300000000800 */
[----:B------:R-:W1:Y:S01]  /*07d0*/  LDC R5, c[0x0][0x394] ;  /* 0x0000e500ff057b82 */ /* 0x000e620000000800 */
[----:B0-----:R-:W-:-:S07]  /*07e0*/  ISETP.GT.AND P0, PT, R8, 0xfffff, PT ;  /* 0x000fffff0800780c */ /* 0x001fce0003f04270 */
[----:B------:R-:W0:Y:S06]  /*07f0*/  LDC R8, c[0x0][0x390] ;  /* 0x0000e400ff087b82 */ /* 0x000e2c0000000800 */
[----:B------:R-:W-:-:S10]  /*0800*/  @!P0 DMUL R2, R6, 1.80143985094819840000e+16 ;  /* 0x4350000006028828 */ /* 0x000fd40000000000 */
[----:B-1----:R-:W-:Y:S02]  /*0810*/  @!P0 IMAD.MOV.U32 R5, RZ, RZ, R3 ;  /* 0x000000ffff058224 */ /* 0x002fe400078e0003 */
[----:B0-----:R-:W-:-:S03]  /*0820*/  @!P0 IMAD.MOV.U32 R8, RZ, RZ, R2 ;  /* 0x000000ffff088224 */ /* 0x001fc600078e0002 */
[----:B------:R-:W-:-:S04]  /*0830*/  IADD3 R6, PT, PT, R5, -0x1, RZ ;  /* 0xffffffff05067810 */ /* 0x000fc80007ffe0ff */
[----:B------:R-:W-:Y:S01]  /*0840*/  ISETP.GT.U32.AND P1, PT, R6, 0x7feffffe, PT ;  /* 0x7feffffe0600780c */ /* 0x000fe20003f24070 */
[----:B------:R-:W-:Y:S02]  /*0850*/  IMAD.MOV.U32 R6, RZ, RZ, -0x3ff ;  /* 0xfffffc01ff067424 */ /* 0x000fe400078e00ff */
[----:B------:R-:W-:-:S10]  /*0860*/  @!P0 IMAD.MOV.U32 R6, RZ, RZ, -0x435 ;  /* 0xfffffbcbff068424 */ /* 0x000fd400078e00ff */
[----:B------:R-:W-:Y:S05]  /*0870*/  @P1 BRA `(.L_x_59) ;  /* 0x0000000400041947 */ /* 0x000fea0003800000 */
[----:B------:R-:W-:Y:S01]  /*0880*/  LOP3.LUT R2, R5, 0xfffff, RZ, 0xc0, !PT ;  /* 0x000fffff05027812 */ /* 0x000fe200078ec0ff */
[----:B------:R-:W-:Y:S01]  /*0890*/  IMAD.MOV.U32 R19, RZ, RZ, 0x3ed0ee25 ;  /* 0x3ed0ee25ff137424 */ /* 0x000fe200078e00ff */
[----:B------:R-:W-:Y:S01]  /*08a0*/  MOV R18, 0x8b7a8b04 ;  /* 0x8b7a8b0400127802 */ /* 0x000fe20000000f00 */
[----:B------:R-:W-:Y:S01]  /*08b0*/  UMOV UR6, 0x3ae80f1e ;  /* 0x3ae80f1e00067882 */ /* 0x000fe20000000000 */
[----:B------:R-:W-:Y:S01]  /*08c0*/  LOP3.LUT R3, R2, 0x3ff00000, RZ, 0xfc, !PT ;  /* 0x3ff0000002037812 */ /* 0x000fe200078efcff */
[----:B------:R-:W-:Y:S01]  /*08d0*/  UMOV UR7, 0x3eb1380b ;  /* 0x3eb1380b00077882 */ /* 0x000fe20000000000 */
[----:B------:R-:W-:Y:S01]  /*08e0*/  MOV R2, R8 ;  /* 0x0000000800027202 */ /* 0x000fe20000000f00 */
[----:B------:R-:W-:Y:S01]  /*08f0*/  IMAD.MOV.U32 R8, RZ, RZ, RZ ;  /* 0x000000ffff087224 */ /* 0x000fe200078e00ff */
[----:B------:R-:W-:Y:S01]  /*0900*/  ISETP.GE.U32.AND P0, PT, R3, 0x3ff6a09f, PT ;  /* 0x3ff6a09f0300780c */ /* 0x000fe20003f06070 */
[----:B------:R-:W-:Y:S01]  /*0910*/  IMAD.MOV.U32 R21, RZ, RZ, 0x43300000 ;  /* 0x43300000ff157424 */ /* 0x000fe200078e00ff */
[----:B------:R-:W-:Y:S01]  /*0920*/  LEA.HI R5, R5, R6, RZ, 0xc ;  /* 0x0000000605057211 */ /* 0x000fe200078f60ff */
[----:B------:R-:W-:Y:S01]  /*0930*/  UMOV UR8, 0x80000000 ;  /* 0x8000000000087882 */ /* 0x000fe20000000000 */
[----:B------:R-:W-:-:S09]  /*0940*/  UMOV UR9, 0x43300000 ;  /* 0x4330000000097882 */ /* 0x000fd20000000000 */
[----:B------:R-:W-:Y:S02]  /*0950*/  @P0 VIADD R7, R3, 0xfff00000 ;  /* 0xfff0000003070836 */ /* 0x000fe40000000000 */
[----:B------:R-:W-:Y:S02]  /*0960*/  @P0 VIADD R5, R5, 0x1 ;  /* 0x0000000105050836 */ /* 0x000fe40000000000 */
[----:B------:R-:W-:-:S03]  /*0970*/  @P0 IMAD.MOV.U32 R3, RZ, RZ, R7 ;  /* 0x000000ffff030224 */ /* 0x000fc600078e0007 */
[----:B------:R-:W-:-:S03]  /*0980*/  LOP3.LUT R20, R5, 0x80000000, RZ, 0x3c, !PT ;  /* 0x8000000005147812 */ /* 0x000fc600078e3cff */
        /* <DEDUP_REMOVED lines=48> */
.L_x_59:
[----:B------:R-:W-:Y:S01]  /*0c90*/  MOV R6, 0x0 ;  /* 0x0000000000067802 */ /* 0x000fe20000000f00 */
[----:B------:R-:W-:Y:S01]  /*0ca0*/  IMAD.MOV.U32 R7, RZ, RZ, 0x7ff00000 ;  /* 0x7ff00000ff077424 */ /* 0x000fe200078e00ff */
[----:B------:R-:W-:-:S05]  /*0cb0*/  LOP3.LUT P0, RZ, R3, 0x7fffffff, RZ, 0xc0, !PT ;  /* 0x7fffffff03ff7812 */ /* 0x000fca000780c0ff */
[----:B------:R-:W-:-:S10]  /*0cc0*/  DFMA R6, R2, R6, +INF ;  /* 0x7ff000000206742b */ /* 0x000fd40000000006 */
[----:B------:R-:W-:Y:S02]  /*0cd0*/  FSEL R2, R6, RZ, P0 ;  /* 0x000000ff06027208 */ /* 0x000fe40000000000 */
[----:B------:R-:W-:-:S07]  /*0ce0*/  FSEL R3, R7, -QNAN , P0 ;  /* 0xfff0000007037808 */ /* 0x000fce0000000000 */
.L_x_60:
[----:B------:R-:W-:Y:S01]  /*0cf0*/  UMOV UR6, 0xbaaafad3 ;  /* 0xbaaafad300067882 */ /* 0x000fe20000000000 */
[----:B------:R-:W-:Y:S01]  /*0d00*/  UMOV UR7, 0x3c695355 ;  /* 0x3c69535500077882 */ /* 0x000fe20000000000 */
[----:B------:R-:W0:Y:S01]  /*0d10*/  F2F.F64.F32 R4, R4 ;  /* 0x0000000400047310 */ /* 0x000e220000201800 */
[----:B------:R-:W-:Y:S01]  /*0d20*/  DMUL R6, R10, UR6 ;  /* 0x000000060a067c28 */ /* 0x000fe20008000000 */
[----:B------:R-:W-:Y:S01]  /*0d30*/  BSSY.RECONVERGENT B0, `(.L_x_61) ;  /* 0x000000a000007945 */ /* 0x000fe20003800200 */
[----:B------:R-:W-:Y:S01]  /*0d40*/  DMUL R8, R2, UR6 ;  /* 0x0000000602087c28 */ /* 0x000fe20008000000 */
[----:B------:R-:W-:Y:S01]  /*0d50*/  UMOV UR6, 0x1526e50e ;  /* 0x1526e50e00067882 */ /* 0x000fe20000000000 */
[----:B------:R-:W-:-:S04]  /*0d60*/  UMOV UR7, 0x3fdbcb7b ;  /* 0x3fdbcb7b00077882 */ /* 0x000fc80000000000 */
[----:B------:R-:W-:Y:S02]  /*0d70*/  DFMA R6, R10, UR6, R6 ;  /* 0x000000060a067c2b */ /* 0x000fe40008000006 */
[----:B------:R-:W-:-:S08]  /*0d80*/  DFMA R8, R2, UR6, R8 ;  /* 0x0000000602087c2b */ /* 0x000fd00008000008 */
[----:B------:R-:W-:-:S08]  /*0d90*/  DADD R2, -R6, R8 ;  /* 0x0000000006027229 */ /* 0x000fd00000000108 */
[----:B0-----:R-:W-:Y:S01]  /*0da0*/  DFMA R2, R2, R4, R6 ;  /* 0x000000040202722b */ /* 0x001fe20000000006 */
[----:B------:R-:W-:-:S10]  /*0db0*/  MOV R4, 0xdd0 ;  /* 0x00000dd000047802 */ /* 0x000fd40000000f00 */
[----:B------:R-:W-:Y:S05]  /*0dc0*/  CALL.REL.NOINC `($_Z19initializeMassesGpuPdddP17curandStateXORWOW$__internal_accurate_pow) ;  /* 0x0000000000c07944 */ /* 0x000fea0003c00000 */
[----:B------:R-:W-:Y:S05]  /*0dd0*/  BSYNC.RECONVERGENT B0 ;  /* 0x0000000000007941 */ /* 0x000fea0003800200 */
.L_x_61:
[C---:B------:R-:W-:Y:S01]  /*0de0*/  DADD R4, R2.reuse, 10 ;  /* 0x4024000002047429 */ /* 0x040fe20000000000 */
[----:B------:R-:W-:Y:S01]  /*0df0*/  BSSY.RECONVERGENT B0, `(.L_x_62) ;  /* 0x000000e000007945 */ /* 0x000fe20003800200 */
[----:B------:R-:W-:-:S08]  /*0e00*/  DSETP.NEU.AND P0, PT, R2, RZ, PT ;  /* 0x000000ff0200722a */ /* 0x000fd00003f0d000 */
[----:B------:R-:W-:Y:S01]  /*0e10*/  LOP3.LUT R4, R5, 0x7ff00000, RZ, 0xc0, !PT ;  /* 0x7ff0000005047812 */ /* 0x000fe200078ec0ff */
[----:B------:R-:W-:-:S03]  /*0e20*/  IMAD.MOV.U32 R5, RZ, RZ, R7 ;  /* 0x000000ffff057224 */ /* 0x000fc600078e0007 */
[----:B------:R-:W-:Y:S01]  /*0e30*/  ISETP.NE.AND P1, PT, R4, 0x7ff00000, PT ;  /* 0x7ff000000400780c */ /* 0x000fe20003f25270 */
[----:B------:R-:W-:-:S12]  /*0e40*/  IMAD.MOV.U32 R4, RZ, RZ, R6 ;  /* 0x000000ffff047224 */ /* 0x000fd800078e0006 */
[----:B------:R-:W-:Y:S05]  /*0e50*/  @P1 BRA `(.L_x_63) ;  /* 0x00000000001c1947 */ /* 0x000fea0003800000 */
[----:B------:R-:W-:-:S14]  /*0e60*/  DSETP.NAN.AND P1, PT, R2, R2, PT ;  /* 0x000000020200722a */ /* 0x000fdc0003f28000 */
[----:B------:R-:W-:Y:S01]  /*0e70*/  @P1 DADD R4, R2, 10 ;  /* 0x4024000002041429 */ /* 0x000fe20000000000 */
[----:B------:R-:W-:Y:S10]  /*0e80*/  @P1 BRA `(.L_x_63) ;  /* 0x0000000000101947 */ /* 0x000ff40003800000 */
[----:B------:R-:W-:-:S14]  /*0e90*/  DSETP.NEU.AND P1, PT, |R2|, +INF , PT ;  /* 0x7ff000000200742a */ /* 0x000fdc0003f2d200 */
[----:B------:R-:W-:Y:S02]  /*0ea0*/  @!P1 ISETP.GE.AND P2, PT, R3, RZ, PT ;  /* 0x000000ff0300920c */ /* 0x000fe40003f46270 */
[----:B------:R-:W-:Y:S02]  /*0eb0*/  @!P1 MOV R4, RZ ;  /* 0x000000ff00049202 */ /* 0x000fe40000000f00 */
[----:B------:R-:W-:-:S09]  /*0ec0*/  @!P1 SEL R5, RZ, 0x7ff00000, !P2 ;  /* 0x7ff00000ff059807 */ /* 0x000fd20005000000 */
.L_x_63:
[----:B------:R-:W-:Y:S05]  /*0ed0*/  BSYNC.RECONVERGENT B0 ;  /* 0x0000000000007941 */ /* 0x000fea0003800200 */
.L_x_62:
[----:B------:R-:W-:Y:S02]  /*0ee0*/  FSEL R8, R4, RZ, P0 ;  /* 0x000000ff04087208 */ /* 0x000fe40000000000 */
[----:B------:R-:W-:Y:S01]  /*0ef0*/  FSEL R9, R5, 1.875, P0 ;  /* 0x3ff0000005097808 */ /* 0x000fe20000000000 */
[----:B------:R-:W-:Y:S06]  /*0f00*/  BRA `(.L_x_64) ;  /* 0x0000000000607947 */ /* 0x000fec0003800000 */
.L_x_56:
[----:B------:R-:W2:Y:S04]  /*0f10*/  LDG.E.64 R12, desc[UR4][R10.64] ;  /* 0x000000040a0c7981 */ /* 0x000ea8000c1e1b00 */
[----:B------:R-:W3:Y:S04]  /*0f20*/  LDG.E.64 R4, desc[UR4][R10.64+0x10] ;  /* 0x000010040a047981 */ /* 0x000ee8000c1e1b00 */
[----:B------:R-:W4:Y:S01]  /*0f30*/  LDG.E.64 R2, desc[UR4][R10.64+0x8] ;  /* 0x000008040a027981 */ /* 0x000f22000c1e1b00 */
[----:B------:R-:W-:Y:S01]  /*0f40*/  DADD R6, R6, -R8 ;  /* 0x0000000006067229 */ /* 0x000fe20000000808 */
[----:B--2---:R-:W-:Y:S01]  /*0f50*/  SHF.R.U32.HI R14, RZ, 0x2, R13 ;  /* 0x00000002ff0e7819 */ /* 0x004fe2000001160d */
[----:B------:R-:W-:-:S03]  /*0f60*/  VIADD R12, R12, 0x587c5 ;  /* 0x000587c50c0c7836 */ /* 0x000fc60000000000 */
[----:B------:R-:W-:Y:S01]  /*0f70*/  LOP3.LUT R14, R14, R13, RZ, 0x3c, !PT ;  /* 0x0000000d0e0e7212 */ /* 0x000fe200078e3cff */
[----:B---3--:R-:W-:Y:S02]  /*0f80*/  IMAD.SHL.U32 R13, R5, 0x10, RZ ;  /* 0x00000010050d7824 */ /* 0x008fe400078e00ff */
[----:B------:R-:W-:Y:S02]  /*0f90*/  IMAD.MOV.U32 R16, RZ, RZ, R5 ;  /* 0x000000ffff107224 */ /* 0x000fe400078e0005 */
[----:B------:R-:W-:-:S05]  /*0fa0*/  IMAD.SHL.U32 R15, R14, 0x2, RZ ;  /* 0x000000020e0f7824 */ /* 0x000fca00078e00ff */
[----:B------:R-:W-:Y:S01]  /*0fb0*/  LOP3.LUT R14, R14, R15, R13, 0x96, !PT ;  /* 0x0000000f0e0e7212 */ /* 0x000fe200078e960d */
[----:B------:R-:W-:-:S03]  /*0fc0*/  IMAD.MOV.U32 R15, RZ, RZ, R4 ;  /* 0x000000ffff0f7224 */ /* 0x000fc600078e0004 */
[----:B------:R-:W-:Y:S01]  /*0fd0*/  LOP3.LUT R17, R14, R5, RZ, 0x3c, !PT ;  /* 0x000000050e117212 */ /* 0x000fe200078e3cff */
[----:B------:R-:W-:-:S03]  /*0fe0*/  IMAD.MOV.U32 R14, RZ, RZ, 0x2f800000 ;  /* 0x2f800000ff0e7424 */ /* 0x000fc600078e00ff */
[----:B------:R-:W-:Y:S01]  /*0ff0*/  IADD3 R13, PT, PT, R17, R12, RZ ;  /* 0x0000000c110d7210 */ /* 0x000fe20007ffe0ff */
[----:B------:R0:W-:Y:S03]  /*1000*/  STG.E.64 desc[UR4][R10.64+0x10], R16 ;  /* 0x000010100a007986 */ /* 0x0001e6000c101b04 */
[----:B------:R-:W-:-:S05]  /*1010*/  I2FP.F32.U32 R13, R13 ;  /* 0x0000000d000d7245 */ /* 0x000fca0000201000 */
[----:B------:R-:W-:Y:S01]  /*1020*/  FFMA R5, R13, R14, 1.1641532182693481445e-10 ;  /* 0x2f0000000d057423 */ /* 0x000fe2000000000e */
[----:B----4-:R-:W-:Y:S01]  /*1030*/  MOV R14, R3 ;  /* 0x00000003000e7202 */ /* 0x010fe20000000f00 */
[----:B------:R-:W-:Y:S02]  /*1040*/  IMAD.MOV.U32 R13, RZ, RZ, R2 ;  /* 0x000000ffff0d7224 */ /* 0x000fe400078e0002 */
[----:B------:R-:W1:Y:S02]  /*1050*/  F2F.F64.F32 R2, R5 ;  /* 0x0000000500027310 */ /* 0x000e640000201800 */
[----:B------:R0:W-:Y:S04]  /*1060*/  STG.E.64 desc[UR4][R10.64+0x8], R14 ;  /* 0x0000080e0a007986 */ /* 0x0001e8000c101b04 */
[----:B------:R0:W-:Y:S01]  /*1070*/  STG.E.64 desc[UR4][R10.64], R12 ;  /* 0x0000000c0a007986 */ /* 0x0001e2000c101b04 */
[----:B-1----:R-:W-:-:S11]  /*1080*/  DFMA R8, R2, R6, R8 ;  /* 0x000000060208722b */ /* 0x002fd60000000008 */
.L_x_64:
[----:B------:R-:W1:Y:S02]  /*1090*/  LDC.64 R2, c[0x0][0x380] ;  /* 0x0000e000ff027b82 */ /* 0x000e640000000a00 */
[----:B-1----:R-:W-:-:S05]  /*10a0*/  IMAD.WIDE R2, R0, 0x8, R2 ;  /* 0x0000000800027825 */ /* 0x002fca00078e0202 */
[----:B------:R-:W-:Y:S01]  /*10b0*/  STG.E.64 desc[UR4][R2.64], R8 ;  /* 0x0000000802007986 */ /* 0x000fe2000c101b04 */
[----:B------:R-:W-:Y:S05]  /*10c0*/  EXIT ;  /* 0x000000000000794d */ /* 0x000fea0003800000 */
        .type           $_Z19initializeMassesGpuPdddP17curandStateXORWOW$__internal_accurate_pow,@function
        .size           $_Z19initializeMassesGpuPdddP17curandStateXORWOW$__internal_accurate_pow,(.L_x_71 - $_Z19initializeMassesGpuPdddP17curandStateXORWOW$__internal_accurate_pow)
$_Z19initializeMassesGpuPdddP17curandStateXORWOW$__internal_accurate_pow:
[----:B------:R-:W0:Y:S01]  /*10d0*/  MUFU.RCP64H R9, 2.25 ;  /* 0x4002000000097908 */ /* 0x000e220000001800 */
[----:B------:R-:W-:Y:S01]  /*10e0*/  IMAD.MOV.U32 R6, RZ, RZ, 0x0 ;  /* 0x00000000ff067424 */ /* 0x000fe200078e00ff */
[----:B------:R-:W-:Y:S01]  /*10f0*/  MOV R8, RZ ;  /* 0x000000ff00087202 */ /* 0x000fe20000000f00 */
[----:B------:R-:W-:Y:S01]  /*1100*/  IMAD.MOV.U32 R7, RZ, RZ, 0x40020000 ;  /* 0x40020000ff077424 */ /* 0x000fe200078e00ff */
[----:B------:R-:W-:Y:S01]  /*1110*/  UMOV UR6, 0x7d2cafe2 ;  /* 0x7d2cafe200067882 */ /* 0x000fe20000000000 */
[----:B------:R-:W-:Y:S01]  /*1120*/  IMAD.MOV.U32 R12, RZ, RZ, 0x41ad3b5a ;  /* 0x41ad3b5aff0c7424 */ /* 0x000fe200078e00ff */
        /* <DEDUP_REMOVED lines=14> */
[----:B------:R-:W-:Y:S02]  /*1210*/  DADD R18, R14, R14 ;  /* 0x000000000e127229 */ /* 0x000fe4000000000e */
[----:B------:R-:W-:-:S03]  /*1220*/  DMUL R14, R6, R6 ;  /* 0x00000006060e7228 */ /* 0x000fc60000000000 */
[----:B------:R-:W-:Y:S01]  /*1230*/  DFMA R12, R10, R12, UR6 ;  /* 0x000000060a0c7e2b */ /* 0x000fe2000800000c */
[----:B------:R-:W-:Y:S01]  /*1240*/  UMOV UR6, 0xe4faecd5 ;  /* 0xe4faecd500067882 */ /* 0x000fe20000000000 */
[----:B------:R-:W-:Y:S01]  /*1250*/  UMOV UR7, 0x3f1745cd ;  /* 0x3f1745cd00077882 */ /* 0x000fe20000000000 */
[----:B------:R-:W-:-:S05]  /*1260*/  DFMA R18, -R6, 0.25, R18 ;  /* 0x3fd000000612782b */ /* 0x000fca0000000112 */
[----:B------:R-:W-:Y:S01]  /*1270*/  DFMA R12, R10, R12, UR6 ;  /* 0x000000060a0c7e2b */ /* 0x000fe2000800000c */
[----:B------:R-:W-:Y:S01]  /*1280*/  UMOV UR6, 0x258a578b ;  /* 0x258a578b00067882 */ /* 0x000fe20000000000 */
[----:B------:R-:W-:Y:S01]  /*1290*/  UMOV UR7, 0x3f3c71c7 ;  /* 0x3f3c71c700077882 */ /* 0x000fe20000000000 */
[----:B------:R-:W-:-:S05]  /*12a0*/  DMUL R8, R8, R18 ;  /* 0x0000001208087228 */ /* 0x000fca0000000000 */
[----:B------:R-:W-:Y:S01]  /*12b0*/  DFMA R12, R10, R12, UR6 ;  /* 0x000000060a0c7e2b */ /* 0x000fe2000800000c */
[----:B------:R-:W-:Y:S01]  /*12c0*/  UMOV UR6, 0x9242b910 ;  /* 0x9242b91000067882 */ /* 0x000fe20000000000 */
[----:B------:R-:W-:-:S03]  /*12d0*/  UMOV UR7, 0x3f624924 ;  /* 0x3f62492400077882 */ /* 0x000fc60000000000 */
[----:B------:R-:W-:Y:S01]  /*12e0*/  VIADD R23, R9, 0x100000 ;  /* 0x0010000009177836 */ /* 0x000fe20000000000 */
[----:B------:R-:W-:Y:S02]  /*12f0*/  MOV R22, R8 ;  /* 0x0000000800167202 */ /* 0x000fe40000000f00 */
        /* <DEDUP_REMOVED lines=11> */
[----:B------:R-:W-:-:S06]  /*13b0*/  DMUL R10, R6, R14 ;  /* 0x0000000e060a7228 */ /* 0x000fcc0000000000 */
[----:B------:R-:W-:Y:S01]  /*13c0*/  DADD R18, R20, -UR6 ;  /* 0x8000000614127e29 */ /* 0x000fe20008000000 */
[----:B------:R-:W-:Y:S01]  /*13d0*/  UMOV UR6, 0x0 ;  /* 0x0000000000067882 */ /* 0x000fe20000000000 */
[C---:B------:R-:W-:Y:S01]  /*13e0*/  DFMA R24, R6.reuse, R14, -R10 ;  /* 0x0000000e0618722b */ /* 0x040fe2000000080a */
[----:B------:R-:W-:Y:S01]  /*13f0*/  UMOV UR7, 0x40080000 ;  /* 0x4008000000077882 */ /* 0x000fe20000000000 */
[----:B------:R-:W-:-:S04]  /*1400*/  DFMA R20, R6, R6, -R14 ;  /* 0x000000060614722b */ /* 0x000fc8000000080e */
[----:B------:R-:W-:Y:S02]  /*1410*/  DADD R16, R12, R18 ;  /* 0x000000000c107229 */ /* 0x000fe40000000012 */
[----:B------:R-:W-:Y:S02]  /*1420*/  DFMA R24, R8, R14, R24 ;  /* 0x0000000e0818722b */ /* 0x000fe40000000018 */
[----:B------:R-:W-:-:S04]  /*1430*/  DFMA R20, R6, R22, R20 ;  /* 0x000000160614722b */ /* 0x000fc80000000014 */
[----:B------:R-:W-:Y:S02]  /*1440*/  DMUL R14, R16, R10 ;  /* 0x0000000a100e7228 */ /* 0x000fe40000000000 */
[----:B------:R-:W-:Y:S02]  /*1450*/  DADD R12, R12, -R16 ;  /* 0x000000000c0c7229 */ /* 0x000fe40000000810 */
[----:B------:R-:W-:-:S04]  /*1460*/  DFMA R20, R6, R20, R24 ;  /* 0x000000140614722b */ /* 0x000fc80000000018 */
[----:B------:R-:W-:Y:S02]  /*1470*/  DFMA R22, R16, R10, -R14 ;  /* 0x0000000a1016722b */ /* 0x000fe4000000080e */
[----:B------:R-:W-:-:S06]  /*1480*/  DADD R12, R18, R12 ;  /* 0x00000000120c7229 */ /* 0x000fcc000000000c */
[----:B------:R-:W-:-:S08]  /*1490*/  DFMA R20, R16, R20, R22 ;  /* 0x000000141014722b */ /* 0x000fd00000000016 */
[----:B------:R-:W-:-:S08]  /*14a0*/  DFMA R12, R12, R10, R20 ;  /* 0x0000000a0c0c722b */ /* 0x000fd00000000014 */
[----:B------:R-:W-:-:S08]  /*14b0*/  DADD R16, R14, R12 ;  /* 0x000000000e107229 */ /* 0x000fd0000000000c */
[--C-:B------:R-:W-:Y:S02]  /*14c0*/  DADD R10, R6, R16.reuse ;  /* 0x00000000060a7229 */ /* 0x100fe40000000010 */
[----:B------:R-:W-:-:S06]  /*14d0*/  DADD R14, R14, -R16 ;  /* 0x000000000e0e7229 */ /* 0x000fcc0000000810 */
[----:B------:R-:W-:Y:S02]  /*14e0*/  DADD R6, R6, -R10 ;  /* 0x0000000006067229 */ /* 0x000fe4000000080a */
[----:B------:R-:W-:-:S06]  /*14f0*/  DADD R14, R12, R14 ;  /* 0x000000000c0e7229 */ /* 0x000fcc000000000e */
[----:B------:R-:W-:-:S08]  /*1500*/  DADD R6, R16, R6 ;  /* 0x0000000010067229 */ /* 0x000fd00000000006 */
[----:B------:R-:W-:-:S08]  /*1510*/  DADD R6, R14, R6 ;  /* 0x000000000e067229 */ /* 0x000fd00000000006 */
[----:B------:R-:W-:Y:S01]  /*1520*/  DADD R12, R8, R6 ;  /* 0x00000000080c7229 */ /* 0x000fe20000000006 */
[----:B------:R-:W-:Y:S01]  /*1530*/  IMAD.MOV.U32 R8, RZ, RZ, -0x105c611 ;  /* 0xfefa39efff087424 */ /* 0x000fe200078e00ff */
[----:B------:R-:W-:Y:S01]  /*1540*/  MOV R7, 0x3fe62e42 ;  /* 0x3fe62e4200077802 */ /* 0x000fe20000000f00 */
[----:B------:R-:W-:Y:S02]  /*1550*/  IMAD.MOV.U32 R9, RZ, RZ, 0x3fe62e42 ;  /* 0x3fe62e42ff097424 */ /* 0x000fe400078e00ff */
[----:B------:R-:W-:-:S03]  /*1560*/  IMAD.MOV.U32 R6, RZ, RZ, -0x105c611 ;  /* 0xfefa39efff067424 */ /* 0x000fc600078e00ff */
[----:B------:R-:W-:-:S08]  /*1570*/  DADD R14, R10, R12 ;  /* 0x000000000a0e7229 */ /* 0x000fd0000000000c */
[--C-:B------:R-:W-:Y:S02]  /*1580*/  DFMA R8, R8, UR6, R14.reuse ;  /* 0x0000000608087c2b */ /* 0x100fe4000800000e */
[----:B------:R-:W-:-:S06]  /*1590*/  DADD R10, R10, -R14 ;  /* 0x000000000a0a7229 */ /* 0x000fcc000000080e */
[----:B------:R-:W-:Y:S02]  /*15a0*/  DFMA R16, -R6, 3, R8 ;  /* 0x400800000610782b */ /* 0x000fe40000000108 */
[----:B------:R-:W-:Y:S01]  /*15b0*/  DADD R10, R12, R10 ;  /* 0x000000000c0a7229 */ /* 0x000fe2000000000a */
[----:B------:R-:W-:Y:S02]  /*15c0*/  IMAD.MOV.U32 R12, RZ, RZ, 0x3b39803f ;  /* 0x3b39803fff0c7424 */ /* 0x000fe400078e00ff */
[----:B------:R-:W-:-:S03]  /*15d0*/  IMAD.MOV.U32 R13, RZ, RZ, 0x3c7abc9e ;  /* 0x3c7abc9eff0d7424 */ /* 0x000fc600078e00ff */
[----:B------:R-:W-:-:S08]  /*15e0*/  DADD R16, -R14, R16 ;  /* 0x000000000e107229 */ /* 0x000fd00000000110 */
[----:B------:R-:W-:Y:S01]  /*15f0*/  DADD R10, R10, -R16 ;  /* 0x000000000a0a7229 */ /* 0x000fe20000000810 */
[----:B------:R-:W-:Y:S02]  /*1600*/  LOP3.LUT R17, R3, 0xff0fffff, RZ, 0xc0, !PT ;  /* 0xff0fffff03117812 */ /* 0x000fe400078ec0ff */
[----:B------:R-:W-:Y:S02]  /*1610*/  MOV R16, R2 ;  /* 0x0000000200107202 */ /* 0x000fe40000000f00 */
[----:B------:R-:W-:-:S03]  /*1620*/  SEL R17, R17, R3, P0 ;  /* 0x0000000311117207 */ /* 0x000fc60000000000 */
        /* <DEDUP_REMOVED lines=9> */
[----:B------:R-:W-:Y:S02]  /*16c0*/  IMAD.MOV.U32 R12, RZ, RZ, 0x652b82fe ;  /* 0x652b82feff0c7424 */ /* 0x000fe400078e00ff */
[----:B------:R-:W-:-:S05]  /*16d0*/  IMAD.MOV.U32 R13, RZ, RZ, 0x3ff71547 ;  /* 0x3ff71547ff0d7424 */ /* 0x000fca00078e00ff */
        /* <DEDUP_REMOVED lines=10> */
[----:B------:R-:W-:Y:S01]  /*1780*/  MOV R17, 0x3e928af3 ;  /* 0x3e928af300117802 */ /* 0x000fe20000000f00 */
[----:B------:R-:W-:-:S05]  /*1790*/  UMOV UR7, 0x3e5ade15 ;  /* 0x3e5ade1500077882 */ /* 0x000fca0000000000 */
        /* <DEDUP_REMOVED lines=27> */
[----:B------:R-:W-:Y:S02]  /*1950*/  IMAD R9, R12, 0x100000, R7 ;  /* 0x001000000c097824 */ /* 0x000fe400078e0207 */
        /* <DEDUP_REMOVED lines=8> */
[----:B------:R-:W-:-:S04]  /*19e0*/  @!P1 SHF.R.S32.HI R5, RZ, 0x1, R5 ;  /* 0x00000001ff059819 */ /* 0x000fc80000011405 */
[----:B------:R-:W-:Y:S01]  /*19f0*/  @!P1 LEA R7, R5, R7, 0x14 ;  /* 0x0000000705079211 */ /* 0x000fe200078ea0ff */
[----:B------:R-:W-:-:S05]  /*1a00*/  @!P1 IMAD.IADD R10, R12, 0x1, -R5 ;  /* 0x000000010c0a9824 */ /* 0x000fca00078e0a05 */
[----:B------:R-:W-:Y:S01]  /*1a10*/  @!P1 LEA R11, R10, 0x3ff00000, 0x14 ;  /* 0x3ff000000a0b9811 */ /* 0x000fe200078ea0ff */
[----:B------:R-:W-:-:S06]  /*1a20*/  @!P1 IMAD.MOV.U32 R10, RZ, RZ, RZ ;  /* 0x000000ffff0a9224 */ /* 0x000fcc00078e00ff */
[----:B------:R-:W-:-:S11]  /*1a30*/  @!P1 DMUL R8, R6, R10 ;  /* 0x0000000a06089228 */ /* 0x000fd60000000000 */
.L_x_65:
[----:B------:R-:W-:Y:S01]  /*1a40*/  DFMA R6, R14, R8, R8 ;  /* 0x000000080e06722b */ /* 0x000fe20000000008 */
[----:B------:R-:W-:Y:S01]  /*1a50*/  IMAD.MOV.U32 R5, RZ, RZ, 0x0 ;  /* 0x00000000ff057424 */ /* 0x000fe200078e00ff */
[----:B------:R-:W-:-:S08]  /*1a60*/  DSETP.NEU.AND P0, PT, |R8|, +INF , PT ;  /* 0x7ff000000800742a */ /* 0x000fd00003f0d200 */
[----:B------:R-:W-:Y:S02]  /*1a70*/  FSEL R6, R8, R6, !P0 ;  /* 0x0000000608067208 */ /* 0x000fe40004000000 */
[----:B------:R-:W-:Y:S01]  /*1a80*/  FSEL R7, R9, R7, !P0 ;  /* 0x0000000709077208 */ /* 0x000fe20004000000 */
[----:B------:R-:W-:Y:S06]  /*1a90*/  RET.REL.NODEC R4 `(_Z19initializeMassesGpuPdddP17curandStateXORWOW) ;  /* 0xffffffe404587950 */ /* 0x000fec0003c3ffff */
.L_x_66:
        /* <DEDUP_REMOVED lines=14> */
.L_x_71:


//--------------------- .nv.global.init           --------------------------
	.section	.nv.global.init,"aw",@progbits
	.align	4
.nv.global.init:
	.type		mrg32k3aM1SubSeq,@object
	.size		mrg32k3aM1SubSeq,(mrg32k3aM2SubSeq - mrg32k3aM1SubSeq)
mrg32k3aM1SubSeq:
        /*0000*/ 	.byte	0x0b, 0xcc, 0xee, 0x04, 0x73, 0x29, 0x8b, 0x6f, 0xf6, 0x53, 0x03, 0xf6, 0x23, 0xf6, 0xea, 0xda
        /* <DEDUP_REMOVED lines=125> */
	.type		mrg32k3aM2SubSeq,@object
	.size		mrg32k3aM2SubSeq,(mrg32k3aM1 - mrg32k3aM2SubSeq)
mrg32k3aM2SubSeq:
        /* <DEDUP_REMOVED lines=126> */
	.type		mrg32k3aM1,@object
	.size		mrg32k3aM1,(mrg32k3aM1Seq - mrg32k3aM1)
mrg32k3aM1:
        /* <DEDUP_REMOVED lines=144> */
	.type		mrg32k3aM1Seq,@object
	.size		mrg32k3aM1Seq,(mrg32k3aM2 - mrg32k3aM1Seq)
mrg32k3aM1Seq:
        /* <DEDUP_REMOVED lines=144> */
	.type		mrg32k3aM2,@object
	.size		mrg32k3aM2,(mrg32k3aM2Seq - mrg32k3aM2)
mrg32k3aM2:
        /* <DEDUP_REMOVED lines=144> */
	.type		mrg32k3aM2Seq,@object
	.size		mrg32k3aM2Seq,(precalc_xorwow_matrix - mrg32k3aM2Seq)
mrg32k3aM2Seq:
        /* <DEDUP_REMOVED lines=144> */
	.type		precalc_xorwow_matrix,@object
	.size		precalc_xorwow_matrix,(precalc_xorwow_offset_matrix - precalc_xorwow_matrix)
precalc_xorwow_matrix:
        /* <DEDUP_REMOVED lines=6400> */
	.type		precalc_xorwow_offset_matrix,@object
	.size		precalc_xorwow_offset_matrix,(.L_1 - precalc_xorwow_offset_matrix)
precalc_xorwow_offset_matrix:
        /* <DEDUP_REMOVED lines=6400> */
.L_1:


//--------------------- .nv.shared.reserved.0     --------------------------
	.section	.nv.shared.reserved.0,"aw",@nobits
	.weak		__nv_reservedSMEM_offset_0_alias
	.size		__nv_reservedSMEM_offset_0_alias, 0, 64
	.other		__nv_reservedSMEM_offset_0_alias,@"STO_CUDA_RESERVED_SHARED STV_DEFAULT"
__nv_reservedSMEM_offset_0_alias:
	.zero		0
	.zero		64


//--------------------- .nv.constant0._Z18updatePositionsGpuPdS_d --------------------------
	.section	.nv.constant0._Z18updatePositionsGpuPdS_d,"a",@progbits
	.sectionflags	@""
	.align	4
.nv.constant0._Z18updatePositionsGpuPdS_d:
	.zero		920


//--------------------- .nv.constant0._Z19updateVelocitiesGpuPdS_d --------------------------
	.section	.nv.constant0._Z19updateVelocitiesGpuPdS_d,"a",@progbits
	.sectionflags	@""
	.align	4
.nv.constant0._Z19updateVelocitiesGpuPdS_d:
	.zero		920


//--------------------- .nv.constant0._Z22updateAccelerationsGpuPdS_S_ --------------------------
	.section	.nv.constant0._Z22updateAccelerationsGpuPdS_S_,"a",@progbits
	.sectionflags	@""
	.align	4
.nv.constant0._Z22updateAccelerationsGpuPdS_S_:
	.zero		920


//--------------------- .nv.constant0._Z16computeForcesGpuPdS_S_ --------------------------
	.section	.nv.constant0._Z16computeForcesGpuPdS_S_,"a",@progbits
	.sectionflags	@""
	.align	4
.nv.constant0._Z16computeForcesGpuPdS_S_:
	.zero		920


//--------------------- .nv.constant0._Z22initializeCurandStatesP17curandStateXORWOWm --------------------------
	.section	.nv.constant0._Z22initializeCurandStatesP17curandStateXORWOWm,"a",@progbits
	.sectionflags	@""
	.align	4
.nv.constant0._Z22initializeCurandStatesP17curandStateXORWOWm:
	.zero		912


//--------------------- .nv.constant0._Z20initializeVectorsGpuPdddP17curandStateXORWOW --------------------------
	.section	.nv.constant0._Z20initializeVectorsGpuPdddP17curandStateXORWOW,"a",@progbits
	.sectionflags	@""
	.align	4
.nv.constant0._Z20initializeVectorsGpuPdddP17curandStateXORWOW:
	.zero		928


//--------------------- .nv.constant0._Z19initializeMassesGpuPdddP17curandStateXORWOW --------------------------
	.section	.nv.constant0._Z19initializeMassesGpuPdddP17curandStateXORWOW,"a",@progbits
	.sectionflags	@""
	.align	4
.nv.constant0._Z19initializeMassesGpuPdddP17curandStateXORWOW:
	.zero		928


//--------------------- SYMBOLS --------------------------

	.type		.nv.reservedSmem.offset0,@object
	.size		.nv.reservedSmem.offset0,0x4
